def matmul_kernel(
    a_ptr,
    b_ptr,
    c_ptr,
    M,
    N,
    K,
    stride_am,
    stride_ak,
    stride_bk,
    stride_bn,
    stride_cm,
    stride_cn,
    BLOCK_M: tl.constexpr,
    BLOCK_N: tl.constexpr,
    BLOCK_K: tl.constexpr,
    GROUP_M: tl.constexpr,
):
    pid = tl.program_id(axis=0)
    num_pid_m = tl.cdiv(M, BLOCK_M)
    num_pid_n = tl.cdiv(N, BLOCK_N)
    num_pid_in_group = GROUP_M * num_pid_n
    group_id = pid // num_pid_in_group
    first_pid_m = group_id * GROUP_M
    group_size_m = min(num_pid_m - first_pid_m, GROUP_M)
    pid_m = first_pid_m + ((pid % num_pid_in_group) % group_size_m)
    pid_n = (pid % num_pid_in_group) // group_size_m

    offs_am = (pid_m * BLOCK_M + tl.arange(0, BLOCK_M)) % M
    offs_bn = (pid_n * BLOCK_N + tl.arange(0, BLOCK_N)) % N
    offs_k = tl.arange(0, BLOCK_K)
    a_ptrs = a_ptr + offs_am[:, None] * stride_am + offs_k[None, :] * stride_ak
    b_ptrs = b_ptr + offs_k[:, None] * stride_bk + offs_bn[None, :] * stride_bn

    acc = tl.zeros((BLOCK_M, BLOCK_N), dtype=tl.float32)
    for kk in range(0, tl.cdiv(K, BLOCK_K)):
        a = tl.load(a_ptrs, mask=offs_k[None, :] < K - kk * BLOCK_K, other=0.0)
        b = tl.load(b_ptrs, mask=offs_k[:, None] < K - kk * BLOCK_K, other=0.0)
        acc = tl.dot(a, b, acc)
        a_ptrs += BLOCK_K * stride_ak
        b_ptrs += BLOCK_K * stride_bk

    c = acc.to(c_ptr.dtype.element_ty)
    offs_cm = pid_m * BLOCK_M + tl.arange(0, BLOCK_M)
    offs_cn = pid_n * BLOCK_N + tl.arange(0, BLOCK_N)
    c_ptrs = c_ptr + offs_cm[:, None] * stride_cm + offs_cn[None, :] * stride_cn
    mask = (offs_cm[:, None] < M) & (offs_cn[None, :] < N)
    tl.store(c_ptrs, c, mask=mask)

# config = {"BLOCK_K": 128, "BLOCK_M": 32, "BLOCK_N": 64, "GROUP_M": 8, "arch": "sm_100", "dtype": "bf16", "num_ctas": 1, "num_stages": 2, "num_warps": 8}
# arch = sm_100


// ===== COMPILED SASS (sm_100a) =====

	.target	sm_100a

	.elftype	@"ET_EXEC"


//--------------------- .note.nv.tkinfo           --------------------------
	.section	.note.nv.tkinfo,"",@"SHT_NOTE"
	.sectionflags	@"SHF_NOTE_NV_TKINFO"
	.tkinfo
        /*0018*/ 	.word	0x00000081
        /*0030*/ 	.string	""
        /*0030*/ 	.string	"ptxas-blackwell"
        /*0030*/ 	.string	"Cuda compilation tools, release 12.9, V12.9.86"
        /*0030*/ 	.string	"Build cuda_12.9.r12.9/compiler.36037853_0"
        /*0030*/ 	.string	"-v  -suppress-debug-info  -lineinfo  -arch sm_100a "



//--------------------- .note.nv.cuver            --------------------------
	.section	.note.nv.cuver,"",@"SHT_NOTE"
	.sectionflags	@"SHF_NOTE_NV_CUVER"
        /*0018*/ 	.short	0x0001
        /*001a*/ 	.short	0x0064
        /*001c*/ 	.short	0x0001
        /*001e*/ 	.short	0x0000
        /*0020*/ 	.short	0x0001
        /*0022*/ 	.short	0x0000


//--------------------- .nv.info                  --------------------------
	.section	.nv.info,"",@"SHT_CUDA_INFO"
	.align	4


	//----- nvinfo : EIATTR_REGCOUNT
	.align		4
        /*0000*/ 	.byte	0x04, 0x2f
        /*0002*/ 	.short	(.L_1 - .L_0)
	.align		4
.L_0:
        /*0004*/ 	.word	index@(matmul_kernel)
        /*0008*/ 	.word	0x000000c4


	//----- nvinfo : EIATTR_FRAME_SIZE
	.align		4
.L_1:
        /*000c*/ 	.byte	0x04, 0x11
        /*000e*/ 	.short	(.L_3 - .L_2)
	.align		4
.L_2:
        /*0010*/ 	.word	index@(matmul_kernel)
        /*0014*/ 	.word	0x00000000


	//----- nvinfo : EIATTR_MIN_STACK_SIZE
	.align		4
.L_3:
        /*0018*/ 	.byte	0x04, 0x12
        /*001a*/ 	.short	(.L_5 - .L_4)
	.align		4
.L_4:
        /*001c*/ 	.word	index@(matmul_kernel)
        /*0020*/ 	.word	0x00000000
.L_5:


//--------------------- .nv.info.matmul_kernel    --------------------------
	.section	.nv.info.matmul_kernel,"",@"SHT_CUDA_INFO"
	.sectionflags	@""
	.align	4


	//----- nvinfo : EIATTR_CUDA_API_VERSION
	.align		4
        /*0000*/ 	.byte	0x04, 0x37
        /*0002*/ 	.short	(.L_7 - .L_6)
.L_6:
        /*0004*/ 	.word	0x00000081


	//----- nvinfo : EIATTR_KPARAM_INFO
	.align		4
.L_7:
        /*0008*/ 	.byte	0x04, 0x17
        /*000a*/ 	.short	(.L_9 - .L_8)
.L_8:
        /*000c*/ 	.word	0x00000000
        /*0010*/ 	.short	0x000d
        /*0012*/ 	.short	0x0048
        /*0014*/ 	.byte	0x00, 0xf4, 0x21, 0x00


	//----- nvinfo : EIATTR_KPARAM_INFO
	.align		4
.L_9:
        /*0018*/ 	.byte	0x04, 0x17
        /*001a*/ 	.short	(.L_11 - .L_10)
.L_10:
        /*001c*/ 	.word	0x00000000
        /*0020*/ 	.short	0x000c
        /*0022*/ 	.short	0x0040
        /*0024*/ 	.byte	0x00, 0xf4, 0x21, 0x00


	//----- nvinfo : EIATTR_KPARAM_INFO
	.align		4
.L_11:
        /*0028*/ 	.byte	0x04, 0x17
        /*002a*/ 	.short	(.L_13 - .L_12)
.L_12:
        /*002c*/ 	.word	0x00000000
        /*0030*/ 	.short	0x000b
        /*0032*/ 	.short	0x0038
        /*0034*/ 	.byte	0x00, 0xf0, 0x11, 0x00


	//----- nvinfo : EIATTR_KPARAM_INFO
	.align		4
.L_13:
        /*0038*/ 	.byte	0x04, 0x17
        /*003a*/ 	.short	(.L_15 - .L_14)
.L_14:
        /*003c*/ 	.word	0x00000000
        /*0040*/ 	.short	0x000a
        /*0042*/ 	.short	0x0034
        /*0044*/ 	.byte	0x00, 0xf0, 0x11, 0x00


	//----- nvinfo : EIATTR_KPARAM_INFO
	.align		4
.L_15:
        /*0048*/ 	.byte	0x04, 0x17
        /*004a*/ 	.short	(.L_17 - .L_16)
.L_16:
        /*004c*/ 	.word	0x00000000
        /*0050*/ 	.short	0x0009
        /*0052*/ 	.short	0x0030
        /*0054*/ 	.byte	0x00, 0xf0, 0x11, 0x00


	//----- nvinfo : EIATTR_KPARAM_INFO
	.align		4
.L_17:
        /*0058*/ 	.byte	0x04, 0x17
        /*005a*/ 	.short	(.L_19 - .L_18)
.L_18:
        /*005c*/ 	.word	0x00000000
        /*0060*/ 	.short	0x0008
        /*0062*/ 	.short	0x002c
        /*0064*/ 	.byte	0x00, 0xf0, 0x11, 0x00


	//----- nvinfo : EIATTR_KPARAM_INFO
	.align		4
.L_19:
        /*0068*/ 	.byte	0x04, 0x17
        /*006a*/ 	.short	(.L_21 - .L_20)
.L_20:
        /*006c*/ 	.word	0x00000000
        /*0070*/ 	.short	0x0007
        /*0072*/ 	.short	0x0028
        /*0074*/ 	.byte	0x00, 0xf0, 0x11, 0x00


	//----- nvinfo : EIATTR_KPARAM_INFO
	.align		4
.L_21:
        /*0078*/ 	.byte	0x04, 0x17
        /*007a*/ 	.short	(.L_23 - .L_22)
.L_22:
        /*007c*/ 	.word	0x00000000
        /*0080*/ 	.short	0x0006
        /*0082*/ 	.short	0x0024
        /*0084*/ 	.byte	0x00, 0xf0, 0x11, 0x00


	//----- nvinfo : EIATTR_KPARAM_INFO
	.align		4
.L_23:
        /*0088*/ 	.byte	0x04, 0x17
        /*008a*/ 	.short	(.L_25 - .L_24)
.L_24:
        /*008c*/ 	.word	0x00000000
        /*0090*/ 	.short	0x0005
        /*0092*/ 	.short	0x0020
        /*0094*/ 	.byte	0x00, 0xf0, 0x11, 0x00


	//----- nvinfo : EIATTR_KPARAM_INFO
	.align		4
.L_25:
        /*0098*/ 	.byte	0x04, 0x17
        /*009a*/ 	.short	(.L_27 - .L_26)
.L_26:
        /*009c*/ 	.word	0x00000000
        /*00a0*/ 	.short	0x0004
        /*00a2*/ 	.short	0x001c
        /*00a4*/ 	.byte	0x00, 0xf0, 0x11, 0x00


	//----- nvinfo : EIATTR_KPARAM_INFO
	.align		4
.L_27:
        /*00a8*/ 	.byte	0x04, 0x17
        /*00aa*/ 	.short	(.L_29 - .L_28)
.L_28:
        /*00ac*/ 	.word	0x00000000
        /*00b0*/ 	.short	0x0003
        /*00b2*/ 	.short	0x0018
        /*00b4*/ 	.byte	0x00, 0xf0, 0x11, 0x00


	//----- nvinfo : EIATTR_KPARAM_INFO
	.align		4
.L_29:
        /*00b8*/ 	.byte	0x04, 0x17
        /*00ba*/ 	.short	(.L_31 - .L_30)
.L_30:
        /*00bc*/ 	.word	0x00000000
        /*00c0*/ 	.short	0x0002
        /*00c2*/ 	.short	0x0010
        /*00c4*/ 	.byte	0x00, 0xf4, 0x21, 0x00


	//----- nvinfo : EIATTR_KPARAM_INFO
	.align		4
.L_31:
        /*00c8*/ 	.byte	0x04, 0x17
        /*00ca*/ 	.short	(.L_33 - .L_32)
.L_32:
        /*00cc*/ 	.word	0x00000000
        /*00d0*/ 	.short	0x0001
        /*00d2*/ 	.short	0x0008
        /*00d4*/ 	.byte	0x00, 0xf4, 0x21, 0x00


	//----- nvinfo : EIATTR_KPARAM_INFO
	.align		4
.L_33:
        /*00d8*/ 	.byte	0x04, 0x17
        /*00da*/ 	.short	(.L_35 - .L_34)
.L_34:
        /*00dc*/ 	.word	0x00000000
        /*00e0*/ 	.short	0x0000
        /*00e2*/ 	.short	0x0000
        /*00e4*/ 	.byte	0x00, 0xf4, 0x21, 0x00


	//----- nvinfo : EIATTR_SPARSE_MMA_MASK
	.align		4
.L_35:
        /*00e8*/ 	.byte	0x03, 0x50
        /*00ea*/ 	.short	0x0000


	//----- nvinfo : EIATTR_MAXREG_COUNT
	.align		4
        /*00ec*/ 	.byte	0x03, 0x1b
        /*00ee*/ 	.short	0x00ff


	//----- nvinfo : EIATTR_NUM_BARRIERS
	.align		4
        /*00f0*/ 	.byte	0x02, 0x4c
        /*00f2*/ 	.byte	0x01
	.zero		1


	//----- nvinfo : EIATTR_VRC_CTA_INIT_COUNT
	.align		4
        /*00f4*/ 	.byte	0x02, 0x4a
	.zero		1
	.zero		1


	//----- nvinfo : EIATTR_EXIT_INSTR_OFFSETS
	.align		4
        /*00f8*/ 	.byte	0x04, 0x1c
        /*00fa*/ 	.short	(.L_37 - .L_36)


	//   ....[0]....
.L_36:
        /*00fc*/ 	.word	0x000041f0


	//   ....[1]....
        /*0100*/ 	.word	0x00004220


	//----- nvinfo : EIATTR_REQNTID
	.align		4
.L_37:
        /*0104*/ 	.byte	0x04, 0x10
        /*0106*/ 	.short	(.L_39 - .L_38)
.L_38:
        /*0108*/ 	.word	0x00000100
        /*010c*/ 	.word	0x00000001
        /*0110*/ 	.word	0x00000001


	//----- nvinfo : EIATTR_CBANK_PARAM_SIZE
	.align		4
.L_39:
        /*0114*/ 	.byte	0x03, 0x19
        /*0116*/ 	.short	0x0050


	//----- nvinfo : EIATTR_PARAM_CBANK
	.align		4
        /*0118*/ 	.byte	0x04, 0x0a
        /*011a*/ 	.short	(.L_41 - .L_40)
	.align		4
.L_40:
        /*011c*/ 	.word	index@(.nv.constant0.matmul_kernel)
        /*0120*/ 	.short	0x0380
        /*0122*/ 	.short	0x0050


	//----- nvinfo : EIATTR_SW_WAR
	.align		4
.L_41:
        /*0124*/ 	.byte	0x04, 0x36
        /*0126*/ 	.short	(.L_43 - .L_42)
.L_42:
        /*0128*/ 	.word	0x00000008
.L_43:


//--------------------- .nv.compat                --------------------------
	.section	.nv.compat,"",@"SHT_CUDA_COMPAT_INFO"
	.align	4
        /*0000*/ 	.byte	0x02, 0x02, 0x01, 0x00, 0x02, 0x05, 0x05, 0x00, 0x02, 0x03, 0x00, 0x00, 0x02, 0x06, 0x01, 0x00


//--------------------- .nv.callgraph             --------------------------
	.section	.nv.callgraph,"",@"SHT_CUDA_CALLGRAPH"
	.align	4
	.sectionentsize	8
	.align		4
        /*0000*/ 	.word	0x00000000
	.align		4
        /*0004*/ 	.word	0xffffffff
	.align		4
        /*0008*/ 	.word	0x00000000
	.align		4
        /*000c*/ 	.word	0xfffffffe
	.align		4
        /*0010*/ 	.word	0x00000000
	.align		4
        /*0014*/ 	.word	0xfffffffd
	.align		4
        /*0018*/ 	.word	0x00000000
	.align		4
        /*001c*/ 	.word	0xfffffffc


//--------------------- .text.matmul_kernel       --------------------------
	.section	.text.matmul_kernel,"ax",@progbits
	.align	128
        .global         matmul_kernel
        .type           matmul_kernel,@function
        .size           matmul_kernel,(.L_x_3 - matmul_kernel)
        .other          matmul_kernel,@"STO_CUDA_ENTRY STV_DEFAULT"
matmul_kernel:
.text.matmul_kernel:
[----:B------:R-:W0:Y:S08]  /*0000*/  LDC R1, c[0x0][0x37c] ;  /* 0x0000df00ff017b82 */ /* 0x000e300000000800 */
[----:B------:R-:W1:Y:S01]  /*0010*/  LDC.64 R50, c[0x0][0x398] ;  /* 0x0000e600ff327b82 */ /* 0x000e620000000a00 */
[----:B------:R-:W2:Y:S01]  /*0020*/  S2R R5, SR_CTAID.X ;  /* 0x0000000000057919 */ /* 0x000ea20000002500 */
[----:B------:R-:W-:Y:S01]  /*0030*/  UMOV UR4, 0x400 ;  /* 0x0000040000047882 */ /* 0x000fe20000000000 */
[----:B------:R-:W3:Y:S01]  /*0040*/  LDCU.64 UR6, c[0x0][0x358] ;  /* 0x00006b00ff0677ac */ /* 0x000ee20008000a00 */
[----:B------:R-:W4:Y:S04]  /*0050*/  S2R R108, SR_TID.X ;  /* 0x00000000006c7919 */ /* 0x000f280000002100 */
[----:B------:R-:W5:Y:S08]  /*0060*/  LDC R120, c[0x0][0x3a0] ;  /* 0x0000e800ff787b82 */ /* 0x000f700000000800 */
[----:B------:R-:W0:Y:S01]  /*0070*/  S2UR UR5, SR_CgaCtaId ;  /* 0x00000000000579c3 */ /* 0x000e220000008800 */
[----:B-1----:R-:W-:-:S05]  /*0080*/  VIADD R0, R51, 0x3f ;  /* 0x0000003f33007836 */ /* 0x002fca0000000000 */
[----:B------:R-:W-:Y:S01]  /*0090*/  SHF.R.S32.HI R3, RZ, 0x1f, R0 ;  /* 0x0000001fff037819 */ /* 0x000fe20000011400 */
[----:B-----5:R-:W-:-:S03]  /*00a0*/  VIADD R120, R120, 0x7f ;  /* 0x0000007f78787836 */ /* 0x020fc60000000000 */
[----:B------:R-:W-:Y:S02]  /*00b0*/  LEA.HI R3, R3, R0, RZ, 0x6 ;  /* 0x0000000003037211 */ /* 0x000fe400078f30ff */
[----:B--2---:R-:W-:Y:S02]  /*00c0*/  IABS R8, R5 ;  /* 0x0000000500087213 */ /* 0x004fe40000000000 */
[----:B------:R-:W-:Y:S02]  /*00d0*/  SHF.R.S32.HI R3, RZ, 0x6, R3 ;  /* 0x00000006ff037819 */ /* 0x000fe40000011403 */
[----:B----4-:R-:W-:Y:S01]  /*00e0*/  SHF.R.U32.HI R103, RZ, 0x5, R108 ;  /* 0x00000005ff677819 */ /* 0x010fe2000001166c */
[----:B0-----:R-:W-:Y:S01]  /*00f0*/  ULEA UR4, UR5, UR4, 0x18 ;  /* 0x0000000405047291 */ /* 0x001fe2000f8ec0ff */
[C---:B------:R-:W-:Y:S01]  /*0100*/  LEA.HI R107, R108.reuse, 0x18, RZ, 0x1b ;  /* 0x000000186c6b7811 */ /* 0x040fe200078fd8ff */
[----:B------:R-:W-:Y:S01]  /*0110*/  IMAD.SHL.U32 R4, R3, 0x8, RZ ;  /* 0x0000000803047824 */ /* 0x000fe200078e00ff */
[----:B------:R-:W-:-:S02]  /*0120*/  LEA.HI R105, R108, 0x38, RZ, 0x1b ;  /* 0x000000386c697811 */ /* 0x000fc400078fd8ff */
[----:B------:R-:W-:Y:S02]  /*0130*/  SGXT.U32 R103, R103, 0x3 ;  /* 0x000000036767781a */ /* 0x000fe40000000000 */
[-C--:B------:R-:W-:Y:S02]  /*0140*/  IABS R7, R4.reuse ;  /* 0x0000000400077213 */ /* 0x080fe40000000000 */
[----:B------:R-:W-:Y:S02]  /*0150*/  IABS R10, R4 ;  /* 0x00000004000a7213 */ /* 0x000fe40000000000 */
[----:B------:R-:W0:Y:S08]  /*0160*/  I2F.RP R0, R7 ;  /* 0x0000000700007306 */ /* 0x000e300000209400 */
[----:B0-----:R-:W0:Y:S02]  /*0170*/  MUFU.RCP R0, R0 ;  /* 0x0000000000007308 */ /* 0x001e240000001000 */
[----:B0-----:R-:W-:-:S02]  /*0180*/  VIADD R2, R0, 0xffffffe ;  /* 0x0ffffffe00027836 */ /* 0x001fc40000000000 */
[----:B------:R-:W-:-:S04]  /*0190*/  IMAD.MOV R0, RZ, RZ, -R10 ;  /* 0x000000ffff007224 */ /* 0x000fc800078e0a0a */
[----:B------:R0:W1:Y:S02]  /*01a0*/  F2I.FTZ.U32.TRUNC.NTZ R3, R2 ;  /* 0x0000000200037305 */ /* 0x000064000021f000 */
[----:B0-----:R-:W-:Y:S02]  /*01b0*/  IMAD.MOV.U32 R2, RZ, RZ, RZ ;  /* 0x000000ffff027224 */ /* 0x001fe400078e00ff */
[----:B-1----:R-:W-:-:S04]  /*01c0*/  IMAD.MOV R6, RZ, RZ, -R3 ;  /* 0x000000ffff067224 */ /* 0x002fc800078e0a03 */
[----:B------:R-:W-:Y:S02]  /*01d0*/  IMAD R9, R6, R7, RZ ;  /* 0x0000000706097224 */ /* 0x000fe400078e02ff */
[----:B------:R-:W-:Y:S02]  /*01e0*/  IMAD.MOV.U32 R6, RZ, RZ, R8 ;  /* 0x000000ffff067224 */ /* 0x000fe400078e0008 */
[----:B------:R-:W-:-:S06]  /*01f0*/  IMAD.HI.U32 R3, R3, R9, R2 ;  /* 0x0000000903037227 */ /* 0x000fcc00078e0002 */
[----:B------:R-:W-:-:S04]  /*0200*/  IMAD.HI.U32 R3, R3, R6, RZ ;  /* 0x0000000603037227 */ /* 0x000fc800078e00ff */
[----:B------:R-:W-:-:S05]  /*0210*/  IMAD R0, R3, R0, R6 ;  /* 0x0000000003007224 */ /* 0x000fca00078e0206 */
[----:B------:R-:W-:-:S13]  /*0220*/  ISETP.GT.U32.AND P1, PT, R7, R0, PT ;  /* 0x000000000700720c */ /* 0x000fda0003f24070 */
[----:B------:R-:W-:Y:S02]  /*0230*/  @!P1 IMAD.IADD R0, R0, 0x1, -R7 ;  /* 0x0000000100009824 */ /* 0x000fe400078e0a07 */
[----:B------:R-:W-:Y:S01]  /*0240*/  @!P1 VIADD R3, R3, 0x1 ;  /* 0x0000000103039836 */ /* 0x000fe20000000000 */
[----:B------:R-:W-:Y:S02]  /*0250*/  ISETP.NE.AND P1, PT, R4, RZ, PT ;  /* 0x000000ff0400720c */ /* 0x000fe40003f25270 */
[----:B------:R-:W-:Y:S02]  /*0260*/  ISETP.GE.U32.AND P0, PT, R0, R7, PT ;  /* 0x000000070000720c */ /* 0x000fe40003f06070 */
[----:B------:R-:W-:-:S04]  /*0270*/  LOP3.LUT R0, R5, R4, RZ, 0x3c, !PT ;  /* 0x0000000405007212 */ /* 0x000fc800078e3cff */
[----:B------:R-:W-:Y:S01]  /*0280*/  ISETP.GE.AND P2, PT, R0, RZ, PT ;  /* 0x000000ff0000720c */ /* 0x000fe20003f46270 */
[----:B------:R-:W-:-:S06]  /*0290*/  VIADD R0, R50, 0x1f ;  /* 0x0000001f32007836 */ /* 0x000fcc0000000000 */
[----:B------:R-:W-:-:S04]  /*02a0*/  @P0 VIADD R3, R3, 0x1 ;  /* 0x0000000103030836 */ /* 0x000fc80000000000 */
[----:B------:R-:W-:Y:S01]  /*02b0*/  IMAD.MOV.U32 R2, RZ, RZ, R3 ;  /* 0x000000ffff027224 */ /* 0x000fe200078e0003 */
[----:B------:R-:W-:-:S03]  /*02c0*/  SHF.R.S32.HI R3, RZ, 0x1f, R0 ;  /* 0x0000001fff037819 */ /* 0x000fc60000011400 */
[----:B------:R-:W-:Y:S01]  /*02d0*/  @!P2 IMAD.MOV R2, RZ, RZ, -R2 ;  /* 0x000000ffff02a224 */ /* 0x000fe200078e0a02 */
[----:B------:R-:W-:Y:S02]  /*02e0*/  @!P1 LOP3.LUT R2, RZ, R4, RZ, 0x33, !PT ;  /* 0x00000004ff029212 */ /* 0x000fe400078e33ff */
[----:B------:R-:W-:-:S03]  /*02f0*/  LEA.HI R3, R3, R0, RZ, 0x5 ;  /* 0x0000000003037211 */ /* 0x000fc600078f28ff */
[----:B------:R-:W-:Y:S02]  /*0300*/  IMAD.SHL.U32 R6, R2, 0x8, RZ ;  /* 0x0000000802067824 */ /* 0x000fe400078e00ff */
[----:B------:R-:W-:-:S03]  /*0310*/  IMAD.MOV R2, RZ, RZ, -R2 ;  /* 0x000000ffff027224 */ /* 0x000fc600078e0a02 */
[----:B------:R-:W-:Y:S01]  /*0320*/  LEA.HI.SX32 R3, R3, -R6, 0x1b ;  /* 0x8000000603037211 */ /* 0x000fe200078fdaff */
[----:B------:R-:W-:-:S03]  /*0330*/  IMAD R4, R4, R2, R5 ;  /* 0x0000000204047224 */ /* 0x000fc600078e0205 */
[----:B------:R-:W-:Y:S02]  /*0340*/  VIMNMX R11, PT, PT, R3, 0x8, PT ;  /* 0x00000008030b7848 */ /* 0x000fe40003fe0100 */
[----:B------:R-:W-:Y:S02]  /*0350*/  IABS R9, R4 ;  /* 0x0000000400097213 */ /* 0x000fe40000000000 */
[----:B------:R-:W-:-:S04]  /*0360*/  IABS R7, R11 ;  /* 0x0000000b00077213 */ /* 0x000fc80000000000 */
[----:B------:R-:W0:Y:S08]  /*0370*/  I2F.RP R0, R7 ;  /* 0x0000000700007306 */ /* 0x000e300000209400 */
[----:B0-----:R-:W0:Y:S02]  /*0380*/  MUFU.RCP R0, R0 ;  /* 0x0000000000007308 */ /* 0x001e240000001000 */
[----:B0-----:R-:W-:-:S06]  /*0390*/  VIADD R3, R0, 0xffffffe ;  /* 0x0ffffffe00037836 */ /* 0x001fcc0000000000 */
[----:B------:R-:W0:Y:S02]  /*03a0*/  F2I.FTZ.U32.TRUNC.NTZ R3, R3 ;  /* 0x0000000300037305 */ /* 0x000e24000021f000 */
[----:B0-----:R-:W-:-:S04]  /*03b0*/  IMAD.MOV R8, RZ, RZ, -R3 ;  /* 0x000000ffff087224 */ /* 0x001fc800078e0a03 */
[----:B------:R-:W-:Y:S01]  /*03c0*/  IMAD.MOV.U32 R2, RZ, RZ, R8 ;  /* 0x000000ffff027224 */ /* 0x000fe200078e0008 */
[----:B------:R-:W-:-:S03]  /*03d0*/  IABS R8, R11 ;  /* 0x0000000b00087213 */ /* 0x000fc60000000000 */
[----:B------:R-:W-:Y:S02]  /*03e0*/  IMAD R5, R2, R7, RZ ;  /* 0x0000000702057224 */ /* 0x000fe400078e02ff */
[----:B------:R-:W-:Y:S02]  /*03f0*/  IMAD.MOV.U32 R2, RZ, RZ, RZ ;  /* 0x000000ffff027224 */ /* 0x000fe400078e00ff */
[----:B------:R-:W-:Y:S02]  /*0400*/  IMAD.MOV R0, RZ, RZ, -R8 ;  /* 0x000000ffff007224 */ /* 0x000fe400078e0a08 */
[----:B------:R-:W-:Y:S01]  /*0410*/  IMAD.HI.U32 R2, R3, R5, R2 ;  /* 0x0000000503027227 */ /* 0x000fe200078e0002 */
[----:B------:R-:W-:-:S05]  /*0420*/  LOP3.LUT R3, R108, 0x1f, RZ, 0xc0, !PT ;  /* 0x0000001f6c037812 */ /* 0x000fca00078ec0ff */
        /* <DEDUP_REMOVED lines=8> */
[----:B------:R-:W-:-:S07]  /*04b0*/  ISETP.GE.AND P2, PT, R0, RZ, PT ;  /* 0x000000ff0000720c */ /* 0x000fce0003f46270 */
[----:B------:R-:W-:Y:S01]  /*04c0*/  @P0 VIADD R2, R2, 0x1 ;  /* 0x0000000102020836 */ /* 0x000fe20000000000 */
[----:B------:R-:W-:-:S05]  /*04d0*/  LOP3.LUT P0, RZ, R108, 0x80, RZ, 0xc0, !PT ;  /* 0x000000806cff7812 */ /* 0x000fca000780c0ff */
[----:B------:R-:W-:Y:S01]  /*04e0*/  @!P2 IMAD.MOV R2, RZ, RZ, -R2 ;  /* 0x000000ffff02a224 */ /* 0x000fe200078e0a02 */
[----:B------:R-:W-:Y:S02]  /*04f0*/  @!P1 LOP3.LUT R2, RZ, R11, RZ, 0x33, !PT ;  /* 0x0000000bff029212 */ /* 0x000fe400078e33ff */
[----:B------:R-:W-:Y:S02]  /*0500*/  ISETP.GT.AND P1, PT, R120, 0x7f, PT ;  /* 0x0000007f7800780c */ /* 0x000fe40003f24270 */
[C---:B------:R-:W-:Y:S01]  /*0510*/  IADD3 R0, PT, PT, -R2.reuse, RZ, RZ ;  /* 0x000000ff02007210 */ /* 0x040fe20007ffe1ff */
[----:B------:R-:W-:-:S04]  /*0520*/  IMAD.SHL.U32 R100, R2, 0x40, RZ ;  /* 0x0000004002647824 */ /* 0x000fc800078e00ff */
[----:B------:R-:W-:-:S04]  /*0530*/  IMAD R0, R11, R0, R4 ;  /* 0x000000000b007224 */ /* 0x000fc800078e0204 */
[----:B------:R-:W-:Y:S02]  /*0540*/  IMAD.IADD R0, R6, 0x1, R0 ;  /* 0x0000000106007824 */ /* 0x000fe400078e0200 */
[----:B------:R-:W-:Y:S01]  /*0550*/  @!P1 IMAD.SHL.U32 R102, R108, 0x20, RZ ;  /* 0x000000206c669824 */ /* 0x000fe200078e00ff */
[----:B------:R-:W-:Y:S01]  /*0560*/  @!P1 CS2R R28, SRZ ;  /* 0x00000000001c9805 */ /* 0x000fe2000001ff00 */
[----:B------:R-:W-:Y:S01]  /*0570*/  IMAD R104, R0, 0x20, R3 ;  /* 0x0000002000687824 */ /* 0x000fe200078e0203 */
[----:B------:R-:W-:Y:S01]  /*0580*/  @!P1 CS2R R30, SRZ ;  /* 0x00000000001e9805 */ /* 0x000fe2000001ff00 */
[----:B------:R-:W-:Y:S01]  /*0590*/  @!P1 IMAD.SHL.U32 R101, R108, 0x8, RZ ;  /* 0x000000086c659824 */ /* 0x000fe200078e00ff */
[----:B---3--:R-:W-:Y:S06]  /*05a0*/  @!P1 BRA `(.L_x_0) ;  /* 0x0000003400c49947 */ /* 0x008fec0003800000 */
[----:B------:R-:W-:Y:S01]  /*05b0*/  IABS R15, R50 ;  /* 0x00000032000f7213 */ /* 0x000fe20000000000 */
[C---:B------:R-:W-:Y:S01]  /*05c0*/  IMAD.SHL.U32 R101, R108.reuse, 0x8, RZ ;  /* 0x000000086c657824 */ /* 0x040fe200078e00ff */
[----:B------:R-:W-:Y:S01]  /*05d0*/  IABS R2, R51 ;  /* 0x0000003300027213 */ /* 0x000fe20000000000 */
[----:B------:R-:W0:Y:S01]  /*05e0*/  LDCU UR5, c[0x0][0x3a4] ;  /* 0x00007480ff0577ac */ /* 0x000e220008000800 */
[----:B------:R-:W1:Y:S01]  /*05f0*/  I2F.RP R8, R15 ;  /* 0x0000000f00087306 */ /* 0x000e620000209400 */
[----:B------:R-:W-:Y:S01]  /*0600*/  SHF.R.S32.HI R3, RZ, 0x1f, R120 ;  /* 0x0000001fff037819 */ /* 0x000fe20000011478 */
[C---:B------:R-:W-:Y:S01]  /*0610*/  IMAD.SHL.U32 R102, R108.reuse, 0x20, RZ ;  /* 0x000000206c667824 */ /* 0x040fe200078e00ff */
[C---:B------:R-:W-:Y:S01]  /*0620*/  LOP3.LUT R12, R108.reuse, 0x7, RZ, 0xc0, !PT ;  /* 0x000000076c0c7812 */ /* 0x040fe200078ec0ff */
[----:B------:R-:W2:Y:S01]  /*0630*/  LDC R123, c[0x0][0x3ac] ;  /* 0x0000eb00ff7b7b82 */ /* 0x000ea20000000800 */
[----:B------:R-:W-:Y:S02]  /*0640*/  LEA.HI R120, R3, R120, RZ, 0x7 ;  /* 0x0000007803787211 */ /* 0x000fe400078f38ff */
[C---:B------:R-:W-:Y:S01]  /*0650*/  LOP3.LUT R3, R108.reuse, 0x80, RZ, 0xc0, !PT ;  /* 0x000000806c037812 */ /* 0x040fe200078ec0ff */
[----:B------:R-:W3:Y:S01]  /*0660*/  I2F.RP R0, R2 ;  /* 0x0000000200007306 */ /* 0x000ee20000209400 */
[----:B------:R-:W-:-:S02]  /*0670*/  LOP3.LUT R98, R108, 0x7f, RZ, 0xc0, !PT ;  /* 0x0000007f6c627812 */ /* 0x000fc400078ec0ff */
[----:B------:R-:W-:Y:S02]  /*0680*/  LEA.HI R14, R3, R100, RZ, 0x19 ;  /* 0x00000064030e7211 */ /* 0x000fe400078fc8ff */
[----:B------:R-:W-:Y:S01]  /*0690*/  LOP3.LUT R69, R101, 0x30, RZ, 0xc0, !PT ;  /* 0x0000003065457812 */ /* 0x000fe200078ec0ff */
[----:B------:R-:W-:Y:S01]  /*06a0*/  IMAD.SHL.U32 R97, R98, 0x2, RZ ;  /* 0x0000000262617824 */ /* 0x000fe200078e00ff */
[----:B------:R-:W-:Y:S01]  /*06b0*/  IABS R67, R14 ;  /* 0x0000000e00437213 */ /* 0x000fe20000000000 */
[----:B-1----:R-:W1:Y:S01]  /*06c0*/  MUFU.RCP R8, R8 ;  /* 0x0000000800087308 */ /* 0x002e620000001000 */
[----:B------:R-:W-:Y:S01]  /*06d0*/  VIADD R16, R14, 0x3c ;  /* 0x0000003c0e107836 */ /* 0x000fe20000000000 */
[----:B------:R-:W-:Y:S01]  /*06e0*/  LEA.HI R106, R108, 0x58, RZ, 0x1b ;  /* 0x000000586c6a7811 */ /* 0x000fe200078fd8ff */
[C---:B------:R-:W-:Y:S01]  /*06f0*/  VIADD R19, R14.reuse, 0x38 ;  /* 0x000000380e137836 */ /* 0x040fe20000000000 */
[C---:B------:R-:W-:Y:S01]  /*0700*/  LOP3.LUT R109, R103.reuse, 0x8, RZ, 0xfc, !PT ;  /* 0x00000008676d7812 */ /* 0x040fe200078efcff */
[C---:B------:R-:W-:Y:S01]  /*0710*/  VIADD R18, R14.reuse, 0x3a ;  /* 0x0000003a0e127836 */ /* 0x040fe20000000000 */
[C---:B------:R-:W-:Y:S01]  /*0720*/  LOP3.LUT R110, R103.reuse, 0x10, RZ, 0xfc, !PT ;  /* 0x00000010676e7812 */ /* 0x040fe200078efcff */
[C---:B------:R-:W-:Y:S01]  /*0730*/  VIADD R20, R14.reuse, 0x34 ;  /* 0x000000340e147836 */ /* 0x040fe20000000000 */
[----:B---3--:R-:W3:Y:S01]  /*0740*/  MUFU.RCP R0, R0 ;  /* 0x0000000000007308 */ /* 0x008ee20000001000 */
[----:B------:R-:W-:Y:S01]  /*0750*/  IABS R13, R19 ;  /* 0x00000013000d7213 */ /* 0x000fe20000000000 */
[C---:B------:R-:W-:Y:S01]  /*0760*/  VIADD R22, R14.reuse, 0x32 ;  /* 0x000000320e167836 */ /* 0x040fe20000000000 */
[----:B------:R-:W-:Y:S01]  /*0770*/  IABS R11, R18 ;  /* 0x00000012000b7213 */ /* 0x000fe20000000000 */
[C---:B------:R-:W-:Y:S01]  /*0780*/  VIADD R24, R14.reuse, 0x26 ;  /* 0x000000260e187836 */ /* 0x040fe20000000000 */
[C---:B------:R-:W-:Y:S01]  /*0790*/  LOP3.LUT R111, R103.reuse, 0x20, RZ, 0xfc, !PT ;  /* 0x00000020676f7812 */ /* 0x040fe200078efcff */
[----:B------:R-:W-:Y:S01]  /*07a0*/  VIADD R26, R14, 0x2 ;  /* 0x000000020e1a7836 */ /* 0x000fe20000000000 */
[----:B------:R-:W-:Y:S01]  /*07b0*/  IABS R17, R22 ;  /* 0x0000001600117213 */ /* 0x000fe20000000000 */
[----:B------:R-:W-:Y:S01]  /*07c0*/  IMAD R69, R12, 0x40, R69 ;  /* 0x000000400c457824 */ /* 0x000fe200078e0245 */
[----:B------:R-:W-:Y:S01]  /*07d0*/  IABS R29, R24 ;  /* 0x00000018001d7213 */ /* 0x000fe20000000000 */
[----:B-1----:R-:W-:Y:S01]  /*07e0*/  VIADD R6, R8, 0xffffffe ;  /* 0x0ffffffe08067836 */ /* 0x002fe20000000000 */
[----:B------:R-:W-:Y:S01]  /*07f0*/  IABS R8, R16 ;  /* 0x0000001000087213 */ /* 0x000fe20000000000 */
[----:B--2---:R-:W-:Y:S01]  /*0800*/  IMAD R121, R98, R123, RZ ;  /* 0x0000007b62797224 */ /* 0x004fe200078e02ff */
[C---:B------:R-:W-:Y:S01]  /*0810*/  LOP3.LUT R112, R103.reuse, 0x28, RZ, 0xfc, !PT ;  /* 0x0000002867707812 */ /* 0x040fe200078efcff */
[----:B------:R1:W2:Y:S01]  /*0820*/  F2I.FTZ.U32.TRUNC.NTZ R7, R6 ;  /* 0x0000000600077305 */ /* 0x0002a2000021f000 */
[----:B------:R-:W-:Y:S01]  /*0830*/  LOP3.LUT R113, R103, 0x30, RZ, 0xfc, !PT ;  /* 0x0000003067717812 */ /* 0x000fe200078efcff */
[----:B------:R-:W-:Y:S01]  /*0840*/  IMAD.SHL.U32 R123, R123, 0x80, RZ ;  /* 0x000000807b7b7824 */ /* 0x000fe200078e00ff */
[----:B------:R-:W-:Y:S01]  /*0850*/  LOP3.LUT R114, R103, 0x40, RZ, 0xfc, !PT ;  /* 0x0000004067727812 */ /* 0x000fe200078efcff */
[----:B---3--:R-:W-:Y:S01]  /*0860*/  VIADD R4, R0, 0xffffffe ;  /* 0x0ffffffe00047836 */ /* 0x008fe20000000000 */
[----:B------:R-:W-:-:S02]  /*0870*/  SHF.R.U32.HI R0, RZ, 0x2, R108 ;  /* 0x00000002ff007819 */ /* 0x000fc4000001166c */
[C---:B------:R-:W-:Y:S01]  /*0880*/  LOP3.LUT R115, R103.reuse, 0x48, RZ, 0xfc, !PT ;  /* 0x0000004867737812 */ /* 0x040fe200078efcff */
[----:B------:R-:W3:Y:S01]  /*0890*/  F2I.FTZ.U32.TRUNC.NTZ R5, R4 ;  /* 0x0000000400057305 */ /* 0x000ee2000021f000 */
[----:B-1----:R-:W-:Y:S01]  /*08a0*/  IMAD.MOV.U32 R6, RZ, RZ, RZ ;  /* 0x000000ffff067224 */ /* 0x002fe200078e00ff */
[C---:B------:R-:W-:Y:S02]  /*08b0*/  LOP3.LUT R116, R103.reuse, 0x50, RZ, 0xfc, !PT ;  /* 0x0000005067747812 */ /* 0x040fe400078efcff */
[C---:B------:R-:W-:Y:S02]  /*08c0*/  LOP3.LUT R117, R103.reuse, 0x60, RZ, 0xfc, !PT ;  /* 0x0000006067757812 */ /* 0x040fe400078efcff */
[C---:B------:R-:W-:Y:S01]  /*08d0*/  LOP3.LUT R118, R103.reuse, 0x68, RZ, 0xfc, !PT ;  /* 0x0000006867767812 */ /* 0x040fe200078efcff */
[----:B--2---:R-:W-:Y:S01]  /*08e0*/  IMAD.MOV R10, RZ, RZ, -R7 ;  /* 0x000000ffff0a7224 */ /* 0x004fe200078e0a07 */
[----:B------:R-:W-:Y:S02]  /*08f0*/  LOP3.LUT R119, R103, 0x70, RZ, 0xfc, !PT ;  /* 0x0000007067777812 */ /* 0x000fe400078efcff */
[----:B------:R-:W-:Y:S01]  /*0900*/  SHF.R.S32.HI R120, RZ, 0x7, R120 ;  /* 0x00000007ff787819 */ /* 0x000fe20000011478 */
[----:B------:R-:W-:Y:S01]  /*0910*/  IMAD R9, R10, R15, RZ ;  /* 0x0000000f0a097224 */ /* 0x000fe200078e02ff */
[----:B------:R-:W-:-:S03]  /*0920*/  IABS R10, R104 ;  /* 0x00000068000a7213 */ /* 0x000fc60000000000 */
[----:B------:R-:W-:-:S04]  /*0930*/  IMAD.HI.U32 R7, R7, R9, R6 ;  /* 0x0000000907077227 */ /* 0x000fc800078e0006 */
[----:B------:R-:W-:Y:S02]  /*0940*/  IMAD.SHL.U32 R6, R108, 0x2, RZ ;  /* 0x000000026c067824 */ /* 0x000fe400078e00ff */
[----:B---3--:R-:W-:Y:S02]  /*0950*/  IMAD.MOV R9, RZ, RZ, -R5 ;  /* 0x000000ffff097224 */ /* 0x008fe400078e0a05 */
[----:B------:R-:W-:Y:S01]  /*0960*/  IMAD.HI.U32 R7, R7, R10, RZ ;  /* 0x0000000a07077227 */ /* 0x000fe200078e00ff */
[C---:B------:R-:W-:Y:S02]  /*0970*/  LOP3.LUT R99, R6.reuse, 0x1fe, RZ, 0xc0, !PT ;  /* 0x000001fe06637812 */ /* 0x040fe400078ec0ff */
[----:B------:R-:W-:Y:S01]  /*0980*/  LOP3.LUT R4, R6, 0x10, RZ, 0xc0, !PT ;  /* 0x0000001006047812 */ /* 0x000fe200078ec0ff */
[----:B------:R-:W-:Y:S01]  /*0990*/  IMAD.MOV R7, RZ, RZ, -R7 ;  /* 0x000000ffff077224 */ /* 0x000fe200078e0a07 */
[----:B------:R-:W-:Y:S02]  /*09a0*/  LOP3.LUT R99, R99, 0x30, R0, 0x78, !PT ;  /* 0x0000003063637812 */ /* 0x000fe400078e7800 */
[----:B------:R-:W-:Y:S01]  /*09b0*/  LEA.HI R0, R3, R4, RZ, 0x1e ;  /* 0x0000000403007211 */ /* 0x000fe200078ff0ff */
[----:B------:R-:W-:-:S02]  /*09c0*/  IMAD R3, R9, R2, RZ ;  /* 0x0000000209037224 */ /* 0x000fc400078e02ff */
[----:B------:R-:W-:Y:S01]  /*09d0*/  IMAD.MOV.U32 R4, RZ, RZ, RZ ;  /* 0x000000ffff047224 */ /* 0x000fe200078e00ff */
[----:B------:R-:W-:Y:S01]  /*09e0*/  LOP3.LUT R69, R69, R0, RZ, 0x3c, !PT ;  /* 0x0000000045457212 */ /* 0x000fe200078e3cff */
[----:B------:R-:W-:Y:S01]  /*09f0*/  VIADD R9, R14, 0x3e ;  /* 0x0000003e0e097836 */ /* 0x000fe20000000000 */
[----:B------:R-:W-:Y:S01]  /*0a00*/  LOP3.LUT R0, R102, 0x200, RZ, 0xc0, !PT ;  /* 0x0000020066007812 */ /* 0x000fe200078ec0ff */
[----:B------:R-:W-:-:S03]  /*0a10*/  IMAD.HI.U32 R5, R5, R3, R4 ;  /* 0x0000000305057227 */ /* 0x000fc600078e0004 */
[----:B------:R-:W-:Y:S01]  /*0a20*/  ISETP.GE.AND P3, PT, R9, RZ, PT ;  /* 0x000000ff0900720c */ /* 0x000fe20003f66270 */
[----:B------:R-:W-:Y:S01]  /*0a30*/  IMAD R10, R15, R7, R10 ;  /* 0x000000070f0a7224 */ /* 0x000fe200078e020a */
[----:B------:R-:W-:Y:S01]  /*0a40*/  IABS R7, R9 ;  /* 0x0000000900077213 */ /* 0x000fe20000000000 */
[----:B------:R-:W-:Y:S01]  /*0a50*/  IMAD.SHL.U32 R3, R12, 0x10, RZ ;  /* 0x000000100c037824 */ /* 0x000fe200078e00ff */
[----:B------:R-:W-:Y:S01]  /*0a60*/  IADD3 R0, PT, PT, R69, UR4, R0 ;  /* 0x0000000445007c10 */ /* 0x000fe2000fffe000 */
[----:B------:R-:W-:Y:S01]  /*0a70*/  IMAD.HI.U32 R4, R5, R8, RZ ;  /* 0x0000000805047227 */ /* 0x000fe200078e00ff */
[----:B------:R-:W-:Y:S02]  /*0a80*/  ISETP.GT.U32.AND P1, PT, R15, R10, PT ;  /* 0x0000000a0f00720c */ /* 0x000fe40003f24070 */
[----:B------:R-:W-:Y:S01]  /*0a90*/  LOP3.LUT R96, R3, 0x30, R6, 0x78, !PT ;  /* 0x0000003003607812 */ /* 0x000fe200078e7806 */
[----:B------:R-:W-:-:S04]  /*0aa0*/  IMAD.HI.U32 R3, R5, R7, RZ ;  /* 0x0000000705037227 */ /* 0x000fc800078e00ff */
[----:B------:R-:W-:Y:S02]  /*0ab0*/  IMAD.MOV R3, RZ, RZ, -R3 ;  /* 0x000000ffff037224 */ /* 0x000fe400078e0a03 */
[----:B------:R-:W-:Y:S02]  /*0ac0*/  IMAD.MOV R9, RZ, RZ, -R4 ;  /* 0x000000ffff097224 */ /* 0x000fe400078e0a04 */
[----:B------:R-:W-:Y:S02]  /*0ad0*/  IMAD R3, R2, R3, R7 ;  /* 0x0000000302037224 */ /* 0x000fe400078e0207 */
[----:B------:R-:W-:-:S03]  /*0ae0*/  IMAD.HI.U32 R7, R5, R13, RZ ;  /* 0x0000000d05077227 */ /* 0x000fc600078e00ff */
[----:B------:R-:W-:Y:S01]  /*0af0*/  ISETP.GT.U32.AND P5, PT, R2, R3, PT ;  /* 0x000000030200720c */ /* 0x000fe20003fa4070 */
[----:B------:R-:W-:Y:S01]  /*0b00*/  @!P1 IMAD.IADD R10, R10, 0x1, -R15 ;  /* 0x000000010a0a9824 */ /* 0x000fe200078e0a0f */
[----:B------:R-:W-:Y:S01]  /*0b10*/  ISETP.GE.AND P1, PT, R16, RZ, PT ;  /* 0x000000ff1000720c */ /* 0x000fe20003f26270 */
[----:B------:R-:W-:Y:S02]  /*0b20*/  IMAD.MOV R4, RZ, RZ, -R7 ;  /* 0x000000ffff047224 */ /* 0x000fe400078e0a07 */
[----:B------:R-:W-:Y:S01]  /*0b30*/  IMAD R7, R2, R9, R8 ;  /* 0x0000000902077224 */ /* 0x000fe200078e0208 */
[----:B------:R-:W-:Y:S01]  /*0b40*/  ISETP.GT.U32.AND P2, PT, R15, R10, PT ;  /* 0x0000000a0f00720c */ /* 0x000fe20003f44070 */
[----:B------:R-:W-:-:S03]  /*0b50*/  IMAD.HI.U32 R6, R5, R11, RZ ;  /* 0x0000000b05067227 */ /* 0x000fc600078e00ff */
[----:B------:R-:W-:Y:S01]  /*0b60*/  ISETP.GT.U32.AND P4, PT, R2, R7, PT ;  /* 0x000000070200720c */ /* 0x000fe20003f84070 */
[----:B------:R-:W-:Y:S01]  /*0b70*/  VIADD R16, R14, 0x36 ;  /* 0x000000360e107836 */ /* 0x000fe20000000000 */
[----:B------:R-:W-:Y:S01]  /*0b80*/  IADD3 R6, PT, PT, -R6, RZ, RZ ;  /* 0x000000ff06067210 */ /* 0x000fe20007ffe1ff */
[----:B------:R-:W-:Y:S01]  /*0b90*/  @!P5 IMAD.IADD R3, R3, 0x1, -R2 ;  /* 0x000000010303d824 */ /* 0x000fe200078e0a02 */
[----:B------:R-:W-:-:S03]  /*0ba0*/  ISETP.GE.AND P5, PT, R104, RZ, PT ;  /* 0x000000ff6800720c */ /* 0x000fc60003fa6270 */
[C---:B------:R-:W-:Y:S01]  /*0bb0*/  IMAD R9, R2.reuse, R6, R11 ;  /* 0x0000000602097224 */ /* 0x040fe200078e020b */
[----:B------:R-:W-:Y:S01]  /*0bc0*/  ISETP.GT.U32.AND P6, PT, R2, R3, PT ;  /* 0x000000030200720c */ /* 0x000fe20003fc4070 */
[----:B------:R-:W-:Y:S01]  /*0bd0*/  @!P2 IMAD.IADD R10, R10, 0x1, -R15 ;  /* 0x000000010a0aa824 */ /* 0x000fe200078e0a0f */
[----:B------:R-:W-:Y:S01]  /*0be0*/  IABS R15, R20 ;  /* 0x00000014000f7213 */ /* 0x000fe20000000000 */
[C---:B------:R-:W-:Y:S01]  /*0bf0*/  IMAD R11, R2.reuse, R4, R13 ;  /* 0x00000004020b7224 */ /* 0x040fe200078e020d */
[----:B------:R-:W-:Y:S01]  /*0c00*/  ISETP.GT.U32.AND P2, PT, R2, R9, PT ;  /* 0x000000090200720c */ /* 0x000fe20003f44070 */
[----:B------:R-:W-:Y:S01]  /*0c10*/  @!P4 IMAD.IADD R7, R7, 0x1, -R2 ;  /* 0x000000010707c824 */ /* 0x000fe200078e0a02 */
[----:B------:R-:W-:Y:S01]  /*0c20*/  IABS R13, R16 ;  /* 0x00000010000d7213 */ /* 0x000fe20000000000 */
[----:B------:R-:W-:Y:S01]  /*0c30*/  IMAD.MOV.U32 R4, RZ, RZ, R10 ;  /* 0x000000ffff047224 */ /* 0x000fe200078e000a */
[----:B------:R-:W-:Y:S01]  /*0c40*/  ISETP.NE.AND P4, PT, R50, RZ, PT ;  /* 0x000000ff3200720c */ /* 0x000fe20003f85270 */
[----:B------:R-:W-:-:S04]  /*0c50*/  IMAD.HI.U32 R8, R5, R15, RZ ;  /* 0x0000000f05087227 */ /* 0x000fc800078e00ff */
[----:B------:R-:W-:Y:S01]  /*0c60*/  @!P5 IMAD.MOV R4, RZ, RZ, -R4 ;  /* 0x000000ffff04d224 */ /* 0x000fe200078e0a04 */
[----:B------:R-:W-:Y:S01]  /*0c70*/  ISETP.GT.U32.AND P5, PT, R2, R7, PT ;  /* 0x000000070200720c */ /* 0x000fe20003fa4070 */
[----:B------:R-:W-:-:S04]  /*0c80*/  IMAD.HI.U32 R6, R5, R13, RZ ;  /* 0x0000000d05067227 */ /* 0x000fc800078e00ff */
[----:B------:R-:W-:Y:S02]  /*0c90*/  IMAD.MOV R8, RZ, RZ, -R8 ;  /* 0x000000ffff087224 */ /* 0x000fe400078e0a08 */
[----:B------:R-:W-:Y:S01]  /*0ca0*/  IMAD.MOV R6, RZ, RZ, -R6 ;  /* 0x000000ffff067224 */ /* 0x000fe200078e0a06 */
[----:B------:R-:W-:Y:S01]  /*0cb0*/  @!P4 LOP3.LUT R4, RZ, R50, RZ, 0x33, !PT ;  /* 0x00000032ff04c212 */ /* 0x000fe200078e33ff */
[--C-:B------:R-:W-:Y:S02]  /*0cc0*/  @!P2 IMAD.IADD R9, R9, 0x1, -R2.reuse ;  /* 0x000000010909a824 */ /* 0x100fe400078e0a02 */
[C---:B------:R-:W-:Y:S02]  /*0cd0*/  IMAD R15, R2.reuse, R8, R15 ;  /* 0x00000008020f7224 */ /* 0x040fe400078e020f */
[C---:B------:R-:W-:Y:S01]  /*0ce0*/  IMAD R13, R2.reuse, R6, R13 ;  /* 0x00000006020d7224 */ /* 0x040fe200078e020d */
[C---:B------:R-:W-:Y:S01]  /*0cf0*/  ISETP.GT.U32.AND P2, PT, R2.reuse, R9, PT ;  /* 0x000000090200720c */ /* 0x040fe20003f44070 */
[--C-:B------:R-:W-:Y:S01]  /*0d00*/  @!P6 IMAD.IADD R3, R3, 0x1, -R2.reuse ;  /* 0x000000010303e824 */ /* 0x100fe200078e0a02 */
[C---:B------:R-:W-:Y:S01]  /*0d10*/  ISETP.GT.U32.AND P6, PT, R2.reuse, R11, PT ;  /* 0x0000000b0200720c */ /* 0x040fe20003fc4070 */
[----:B------:R-:W-:Y:S01]  /*0d20*/  @!P5 IMAD.IADD R7, R7, 0x1, -R2 ;  /* 0x000000010707d824 */ /* 0x000fe200078e0a02 */
[----:B------:R-:W-:Y:S01]  /*0d30*/  ISETP.GT.U32.AND P5, PT, R2, R15, PT ;  /* 0x0000000f0200720c */ /* 0x000fe20003fa4070 */
[----:B------:R-:W-:Y:S01]  /*0d40*/  VIADD R10, R14, 0x30 ;  /* 0x000000300e0a7836 */ /* 0x000fe20000000000 */
[----:B------:R-:W-:Y:S01]  /*0d50*/  ISETP.GT.U32.AND P4, PT, R2, R13, PT ;  /* 0x0000000d0200720c */ /* 0x000fe20003f84070 */
[----:B------:R-:W-:Y:S01]  /*0d60*/  IMAD.HI.U32 R6, R5, R17, RZ ;  /* 0x0000001105067227 */ /* 0x000fe200078e00ff */
[----:B------:R-:W-:-:S03]  /*0d70*/  @!P1 IADD3 R7, PT, PT, -R7, RZ, RZ ;  /* 0x000000ff07079210 */ /* 0x000fc60007ffe1ff */
[----:B------:R-:W-:Y:S01]  /*0d80*/  @!P3 IMAD.MOV R3, RZ, RZ, -R3 ;  /* 0x000000ffff03b224 */ /* 0x000fe200078e0a03 */
[----:B------:R-:W-:Y:S01]  /*0d90*/  ISETP.GE.AND P3, PT, R18, RZ, PT ;  /* 0x000000ff1200720c */ /* 0x000fe20003f66270 */
[--C-:B------:R-:W-:Y:S01]  /*0da0*/  @!P2 IMAD.IADD R9, R9, 0x1, -R2.reuse ;  /* 0x000000010909a824 */ /* 0x100fe200078e0a02 */
[----:B------:R-:W-:Y:S01]  /*0db0*/  ISETP.GE.AND P2, PT, R19, RZ, PT ;  /* 0x000000ff1300720c */ /* 0x000fe20003f46270 */
[--C-:B------:R-:W-:Y:S01]  /*0dc0*/  @!P6 IMAD.IADD R11, R11, 0x1, -R2.reuse ;  /* 0x000000010b0be824 */ /* 0x100fe200078e0a02 */
[----:B------:R-:W-:Y:S01]  /*0dd0*/  ISETP.GE.AND P6, PT, R16, RZ, PT ;  /* 0x000000ff1000720c */ /* 0x000fe20003fc6270 */
[----:B------:R-:W-:Y:S01]  /*0de0*/  @!P5 IMAD.IADD R15, R15, 0x1, -R2 ;  /* 0x000000010f0fd824 */ /* 0x000fe200078e0a02 */
[----:B------:R-:W-:Y:S01]  /*0df0*/  IABS R19, R10 ;  /* 0x0000000a00137213 */ /* 0x000fe20000000000 */
[----:B------:R-:W-:Y:S02]  /*0e00*/  IMAD.MOV R6, RZ, RZ, -R6 ;  /* 0x000000ffff067224 */ /* 0x000fe400078e0a06 */
[----:B------:R-:W-:Y:S01]  /*0e10*/  VIADD R16, R14, 0x2e ;  /* 0x0000002e0e107836 */ /* 0x000fe20000000000 */
[C---:B------:R-:W-:Y:S01]  /*0e20*/  ISETP.GT.U32.AND P5, PT, R2.reuse, R15, PT ;  /* 0x0000000f0200720c */ /* 0x040fe20003fa4070 */
[----:B------:R-:W-:Y:S01]  /*0e30*/  @!P4 IMAD.IADD R13, R13, 0x1, -R2 ;  /* 0x000000010d0dc824 */ /* 0x000fe200078e0a02 */
[C---:B------:R-:W-:Y:S01]  /*0e40*/  ISETP.GT.U32.AND P4, PT, R2.reuse, R11, PT ;  /* 0x0000000b0200720c */ /* 0x040fe20003f84070 */
[C---:B------:R-:W-:Y:S01]  /*0e50*/  IMAD R17, R2.reuse, R6, R17 ;  /* 0x0000000602117224 */ /* 0x040fe200078e0211 */
[----:B------:R-:W-:Y:S01]  /*0e60*/  IABS R21, R16 ;  /* 0x0000001000157213 */ /* 0x000fe20000000000 */
[----:B------:R-:W-:Y:S01]  /*0e70*/  IMAD.HI.U32 R6, R5, R19, RZ ;  /* 0x0000001305067227 */ /* 0x000fe200078e00ff */
[----:B------:R-:W-:-:S03]  /*0e80*/  ISETP.GT.U32.AND P1, PT, R2, R13, PT ;  /* 0x0000000d0200720c */ /* 0x000fc60003f24070 */
[----:B------:R-:W-:Y:S02]  /*0e90*/  IMAD.MOV R8, RZ, RZ, -R6 ;  /* 0x000000ffff087224 */ /* 0x000fe400078e0a06 */
[----:B------:R-:W-:-:S04]  /*0ea0*/  IMAD.HI.U32 R6, R5, R21, RZ ;  /* 0x0000001505067227 */ /* 0x000fc800078e00ff */
[----:B------:R-:W-:Y:S01]  /*0eb0*/  @!P3 IMAD.MOV R9, RZ, RZ, -R9 ;  /* 0x000000ffff09b224 */ /* 0x000fe200078e0a09 */
[C---:B------:R-:W-:Y:S01]  /*0ec0*/  ISETP.GT.U32.AND P3, PT, R2.reuse, R17, PT ;  /* 0x000000110200720c */ /* 0x040fe20003f64070 */
[C---:B------:R-:W-:Y:S02]  /*0ed0*/  IMAD R19, R2.reuse, R8, R19 ;  /* 0x0000000802137224 */ /* 0x040fe400078e0213 */
[----:B------:R-:W-:Y:S02]  /*0ee0*/  IMAD.MOV R6, RZ, RZ, -R6 ;  /* 0x000000ffff067224 */ /* 0x000fe400078e0a06 */
[--C-:B------:R-:W-:Y:S01]  /*0ef0*/  @!P5 IMAD.IADD R15, R15, 0x1, -R2.reuse ;  /* 0x000000010f0fd824 */ /* 0x100fe200078e0a02 */
[----:B------:R-:W-:Y:S01]  /*0f00*/  ISETP.GT.U32.AND P5, PT, R2, R19, PT ;  /* 0x000000130200720c */ /* 0x000fe20003fa4070 */
[----:B------:R-:W-:Y:S01]  /*0f10*/  @!P1 IMAD.IADD R13, R13, 0x1, -R2 ;  /* 0x000000010d0d9824 */ /* 0x000fe200078e0a02 */
[----:B------:R-:W-:Y:S01]  /*0f20*/  ISETP.GE.AND P1, PT, R22, RZ, PT ;  /* 0x000000ff1600720c */ /* 0x000fe20003f26270 */
[----:B------:R-:W-:-:S02]  /*0f30*/  IMAD R21, R2, R6, R21 ;  /* 0x0000000602157224 */ /* 0x000fc400078e0215 */
[----:B------:R-:W-:Y:S02]  /*0f40*/  VIADD R18, R14, 0x2c ;  /* 0x0000002c0e127836 */ /* 0x000fe40000000000 */
[----:B------:R-:W-:Y:S01]  /*0f50*/  @!P6 IMAD.MOV R13, RZ, RZ, -R13 ;  /* 0x000000ffff0de224 */ /* 0x000fe200078e0a0d */
[----:B------:R-:W-:Y:S01]  /*0f60*/  ISETP.GT.U32.AND P6, PT, R2, R21, PT ;  /* 0x000000150200720c */ /* 0x000fe20003fc4070 */
[--C-:B------:R-:W-:Y:S01]  /*0f70*/  @!P3 IMAD.IADD R17, R17, 0x1, -R2.reuse ;  /* 0x000000011111b824 */ /* 0x100fe200078e0a02 */
[----:B------:R-:W-:Y:S01]  /*0f80*/  IABS R23, R18 ;  /* 0x0000001200177213 */ /* 0x000fe20000000000 */
[--C-:B------:R-:W-:Y:S01]  /*0f90*/  @!P4 IMAD.IADD R11, R11, 0x1, -R2.reuse ;  /* 0x000000010b0bc824 */ /* 0x100fe200078e0a02 */
[----:B------:R-:W-:Y:S01]  /*0fa0*/  ISETP.GE.AND P4, PT, R20, RZ, PT ;  /* 0x000000ff1400720c */ /* 0x000fe20003f86270 */
[----:B------:R-:W-:Y:S01]  /*0fb0*/  VIADD R20, R14, 0x2a ;  /* 0x0000002a0e147836 */ /* 0x000fe20000000000 */
[----:B------:R-:W-:Y:S01]  /*0fc0*/  ISETP.GE.AND P3, PT, R10, RZ, PT ;  /* 0x000000ff0a00720c */ /* 0x000fe20003f66270 */
[----:B------:R-:W-:Y:S01]  /*0fd0*/  @!P5 IMAD.IADD R19, R19, 0x1, -R2 ;  /* 0x000000011313d824 */ /* 0x000fe200078e0a02 */
[----:B------:R-:W-:Y:S01]  /*0fe0*/  ISETP.GT.U32.AND P5, PT, R2, R17, PT ;  /* 0x000000110200720c */ /* 0x000fe20003fa4070 */
[----:B------:R-:W-:Y:S01]  /*0ff0*/  VIADD R22, R14, 0x28 ;  /* 0x000000280e167836 */ /* 0x000fe20000000000 */
[----:B------:R-:W-:Y:S01]  /*1000*/  IABS R25, R20 ;  /* 0x0000001400197213 */ /* 0x000fe20000000000 */
[----:B------:R-:W-:-:S03]  /*1010*/  IMAD.HI.U32 R6, R5, R23, RZ ;  /* 0x0000001705067227 */ /* 0x000fc600078e00ff */
[----:B------:R-:W-:Y:S01]  /*1020*/  IABS R27, R22 ;  /* 0x00000016001b7213 */ /* 0x000fe20000000000 */
[----:B------:R-:W-:Y:S02]  /*1030*/  IMAD.MOV R6, RZ, RZ, -R6 ;  /* 0x000000ffff067224 */ /* 0x000fe400078e0a06 */
[----:B------:R-:W-:Y:S02]  /*1040*/  @!P6 IMAD.IADD R21, R21, 0x1, -R2 ;  /* 0x000000011515e824 */ /* 0x000fe400078e0a02 */
[C---:B------:R-:W-:Y:S02]  /*1050*/  IMAD R23, R2.reuse, R6, R23 ;  /* 0x0000000602177224 */ /* 0x040fe400078e0217 */
[----:B------:R-:W-:Y:S01]  /*1060*/  IMAD.HI.U32 R6, R5, R25, RZ ;  /* 0x0000001905067227 */ /* 0x000fe200078e00ff */
[----:B------:R-:W-:-:S03]  /*1070*/  ISETP.GT.U32.AND P6, PT, R2, R21, PT ;  /* 0x000000150200720c */ /* 0x000fc60003fc4070 */
[----:B------:R-:W-:-:S04]  /*1080*/  IMAD.HI.U32 R8, R5, R27, RZ ;  /* 0x0000001b05087227 */ /* 0x000fc800078e00ff */
[----:B------:R-:W-:Y:S01]  /*1090*/  @!P4 IMAD.MOV R15, RZ, RZ, -R15 ;  /* 0x000000ffff0fc224 */ /* 0x000fe200078e0a0f */
[----:B------:R-:W-:Y:S01]  /*10a0*/  ISETP.GE.AND P4, PT, R16, RZ, PT ;  /* 0x000000ff1000720c */ /* 0x000fe20003f86270 */
[----:B------:R-:W-:Y:S01]  /*10b0*/  @!P5 IMAD.IADD R17, R17, 0x1, -R2 ;  /* 0x000000011111d824 */ /* 0x000fe200078e0a02 */
[----:B------:R-:W-:Y:S01]  /*10c0*/  ISETP.GT.U32.AND P5, PT, R2, R23, PT ;  /* 0x000000170200720c */ /* 0x000fe20003fa4070 */
[----:B------:R-:W-:Y:S01]  /*10d0*/  IMAD.MOV R10, RZ, RZ, -R6 ;  /* 0x000000ffff0a7224 */ /* 0x000fe200078e0a06 */
[----:B------:R-:W-:Y:S01]  /*10e0*/  IADD3 R16, PT, PT, R14, 0x24, RZ ;  /* 0x000000240e107810 */ /* 0x000fe20007ffe0ff */
[----:B------:R-:W-:-:S03]  /*10f0*/  IMAD.HI.U32 R6, R5, R29, RZ ;  /* 0x0000001d05067227 */ /* 0x000fc600078e00ff */
[----:B------:R-:W-:Y:S01]  /*1100*/  IABS R31, R16 ;  /* 0x00000010001f7213 */ /* 0x000fe20000000000 */
[----:B------:R-:W-:Y:S02]  /*1110*/  IMAD.MOV R8, RZ, RZ, -R8 ;  /* 0x000000ffff087224 */ /* 0x000fe400078e0a08 */
[----:B------:R-:W-:Y:S02]  /*1120*/  IMAD.MOV R6, RZ, RZ, -R6 ;  /* 0x000000ffff067224 */ /* 0x000fe400078e0a06 */
[C---:B------:R-:W-:Y:S02]  /*1130*/  IMAD R27, R2.reuse, R8, R27 ;  /* 0x00000008021b7224 */ /* 0x040fe400078e021b */
[C---:B------:R-:W-:Y:S02]  /*1140*/  IMAD R29, R2.reuse, R6, R29 ;  /* 0x00000006021d7224 */ /* 0x040fe400078e021d */
[----:B------:R-:W-:Y:S01]  /*1150*/  @!P6 IMAD.IADD R21, R21, 0x1, -R2 ;  /* 0x000000011515e824 */ /* 0x000fe200078e0a02 */
[C---:B------:R-:W-:Y:S01]  /*1160*/  ISETP.GT.U32.AND P6, PT, R2.reuse, R27, PT ;  /* 0x0000001b0200720c */ /* 0x040fe20003fc4070 */
[----:B------:R-:W-:-:S02]  /*1170*/  IMAD R25, R2, R10, R25 ;  /* 0x0000000a02197224 */ /* 0x000fc400078e0219 */
[----:B------:R-:W-:Y:S01]  /*1180*/  @!P4 IMAD.MOV R21, RZ, RZ, -R21 ;  /* 0x000000ffff15c224 */ /* 0x000fe200078e0a15 */
[C---:B------:R-:W-:Y:S01]  /*1190*/  ISETP.GT.U32.AND P4, PT, R2.reuse, R29, PT ;  /* 0x0000001d0200720c */ /* 0x040fe20003f84070 */
[----:B------:R-:W-:Y:S01]  /*11a0*/  @!P5 IMAD.IADD R23, R23, 0x1, -R2 ;  /* 0x000000011717d824 */ /* 0x000fe200078e0a02 */
[----:B------:R-:W-:Y:S01]  /*11b0*/  ISETP.GT.U32.AND P5, PT, R2, R25, PT ;  /* 0x000000190200720c */ /* 0x000fe20003fa4070 */
[----:B------:R-:W-:Y:S02]  /*11c0*/  VIADD R10, R14, 0x22 ;  /* 0x000000220e0a7836 */ /* 0x000fe40000000000 */
[----:B------:R-:W-:-:S03]  /*11d0*/  IMAD.HI.U32 R6, R5, R31, RZ ;  /* 0x0000001f05067227 */ /* 0x000fc600078e00ff */
[----:B------:R-:W-:Y:S01]  /*11e0*/  IABS R33, R10 ;  /* 0x0000000a00217213 */ /* 0x000fe20000000000 */
[----:B------:R-:W-:Y:S02]  /*11f0*/  @!P6 IMAD.IADD R27, R27, 0x1, -R2 ;  /* 0x000000011b1be824 */ /* 0x000fe400078e0a02 */
[----:B------:R-:W-:Y:S01]  /*1200*/  @!P2 IMAD.MOV R11, RZ, RZ, -R11 ;  /* 0x000000ffff0ba224 */ /* 0x000fe200078e0a0b */
[C---:B------:R-:W-:Y:S01]  /*1210*/  ISETP.GT.U32.AND P2, PT, R2.reuse, R19, PT ;  /* 0x000000130200720c */ /* 0x040fe20003f44070 */
[----:B------:R-:W-:Y:S02]  /*1220*/  IMAD.MOV R6, RZ, RZ, -R6 ;  /* 0x000000ffff067224 */ /* 0x000fe400078e0a06 */
[--C-:B------:R-:W-:Y:S01]  /*1230*/  @!P4 IMAD.IADD R29, R29, 0x1, -R2.reuse ;  /* 0x000000011d1dc824 */ /* 0x100fe200078e0a02 */
[----:B------:R-:W-:Y:S01]  /*1240*/  ISETP.GT.U32.AND P4, PT, R2, R27, PT ;  /* 0x0000001b0200720c */ /* 0x000fe20003f84070 */
[----:B------:R-:W-:Y:S01]  /*1250*/  @!P5 IMAD.IADD R25, R25, 0x1, -R2 ;  /* 0x000000011919d824 */ /* 0x000fe200078e0a02 */
[----:B------:R-:W-:Y:S01]  /*1260*/  ISETP.GE.AND P5, PT, R24, RZ, PT ;  /* 0x000000ff1800720c */ /* 0x000fe20003fa6270 */
[----:B------:R-:W-:-:S02]  /*1270*/  IMAD R31, R2, R6, R31 ;  /* 0x00000006021f7224 */ /* 0x000fc400078e021f */
[----:B------:R-:W-:Y:S01]  /*1280*/  IMAD.HI.U32 R6, R5, R33, RZ ;  /* 0x0000002105067227 */ /* 0x000fe200078e00ff */
[----:B------:R-:W-:-:S03]  /*1290*/  ISETP.GT.U32.AND P6, PT, R2, R25, PT ;  /* 0x000000190200720c */ /* 0x000fc60003fc4070 */
[----:B------:R-:W-:Y:S01]  /*12a0*/  @!P1 IMAD.MOV R17, RZ, RZ, -R17 ;  /* 0x000000ffff119224 */ /* 0x000fe200078e0a11 */
[----:B------:R-:W-:Y:S01]  /*12b0*/  ISETP.GT.U32.AND P1, PT, R2, R23, PT ;  /* 0x000000170200720c */ /* 0x000fe20003f24070 */
[----:B------:R-:W-:Y:S02]  /*12c0*/  IMAD.MOV R6, RZ, RZ, -R6 ;  /* 0x000000ffff067224 */ /* 0x000fe400078e0a06 */
[--C-:B------:R-:W-:Y:S01]  /*12d0*/  @!P2 IMAD.IADD R19, R19, 0x1, -R2.reuse ;  /* 0x000000011313a824 */ /* 0x100fe200078e0a02 */
[----:B------:R-:W-:Y:S01]  /*12e0*/  ISETP.GE.AND P2, PT, R18, RZ, PT ;  /* 0x000000ff1200720c */ /* 0x000fe20003f46270 */
[----:B------:R-:W-:Y:S02]  /*12f0*/  IMAD R33, R2, R6, R33 ;  /* 0x0000000602217224 */ /* 0x000fe400078e0221 */
[--C-:B------:R-:W-:Y:S02]  /*1300*/  @!P4 IMAD.IADD R27, R27, 0x1, -R2.reuse ;  /* 0x000000011b1bc824 */ /* 0x100fe400078e0a02 */
[----:B------:R-:W-:Y:S01]  /*1310*/  VIADD R18, R14, 0x20 ;  /* 0x000000200e127836 */ /* 0x000fe20000000000 */
[----:B------:R-:W-:Y:S01]  /*1320*/  ISETP.GT.U32.AND P4, PT, R2, R33, PT ;  /* 0x000000210200720c */ /* 0x000fe20003f84070 */
[----:B------:R-:W-:Y:S01]  /*1330*/  @!P3 IMAD.MOV R19, RZ, RZ, -R19 ;  /* 0x000000ffff13b224 */ /* 0x000fe200078e0a13 */
[----:B------:R-:W-:Y:S01]  /*1340*/  ISETP.GE.AND P3, PT, R20, RZ, PT ;  /* 0x000000ff1400720c */ /* 0x000fe20003f66270 */
[--C-:B------:R-:W-:Y:S01]  /*1350*/  @!P1 IMAD.IADD R23, R23, 0x1, -R2.reuse ;  /* 0x0000000117179824 */ /* 0x100fe200078e0a02 */
[----:B------:R-:W-:Y:S01]  /*1360*/  ISETP.GE.AND P1, PT, R22, RZ, PT ;  /* 0x000000ff1600720c */ /* 0x000fe20003f26270 */
[----:B------:R-:W-:Y:S01]  /*1370*/  @!P6 IMAD.IADD R25, R25, 0x1, -R2 ;  /* 0x000000011919e824 */ /* 0x000fe200078e0a02 */
[----:B------:R-:W-:Y:S01]  /*1380*/  IABS R35, R18 ;  /* 0x0000001200237213 */ /* 0x000fe20000000000 */
[----:B------:R-:W-:Y:S01]  /*1390*/  VIADD R20, R14, 0x1e ;  /* 0x0000001e0e147836 */ /* 0x000fe20000000000 */
[----:B------:R-:W-:Y:S01]  /*13a0*/  ISETP.GT.U32.AND P6, PT, R2, R31, PT ;  /* 0x0000001f0200720c */ /* 0x000fe20003fc4070 */
[----:B------:R-:W-:-:S02]  /*13b0*/  VIADD R22, R14, 0x1c ;  /* 0x0000001c0e167836 */ /* 0x000fc40000000000 */
[----:B------:R-:W-:Y:S01]  /*13c0*/  @!P2 IMAD.MOV R23, RZ, RZ, -R23 ;  /* 0x000000ffff17a224 */ /* 0x000fe200078e0a17 */
[----:B------:R-:W-:Y:S01]  /*13d0*/  ISETP.GT.U32.AND P2, PT, R2, R29, PT ;  /* 0x0000001d0200720c */ /* 0x000fe20003f44070 */
[----:B------:R-:W-:Y:S01]  /*13e0*/  IMAD.HI.U32 R6, R5, R35, RZ ;  /* 0x0000002305067227 */ /* 0x000fe200078e00ff */
[----:B------:R-:W-:Y:S02]  /*13f0*/  IABS R37, R20 ;  /* 0x0000001400257213 */ /* 0x000fe40000000000 */
[----:B------:R-:W-:Y:S01]  /*1400*/  IABS R39, R22 ;  /* 0x0000001600277213 */ /* 0x000fe20000000000 */
[----:B------:R-:W-:Y:S02]  /*1410*/  @!P4 IMAD.IADD R33, R33, 0x1, -R2 ;  /* 0x000000012121c824 */ /* 0x000fe400078e0a02 */
[----:B------:R-:W-:Y:S02]  /*1420*/  IMAD.MOV R8, RZ, RZ, -R6 ;  /* 0x000000ffff087224 */ /* 0x000fe400078e0a06 */
[----:B------:R-:W-:Y:S01]  /*1430*/  IMAD.HI.U32 R6, R5, R37, RZ ;  /* 0x0000002505067227 */ /* 0x000fe200078e00ff */
[----:B------:R-:W-:-:S02]  /*1440*/  @!P6 IADD3 R31, PT, PT, R31, -R2, RZ ;  /* 0x800000021f1fe210 */ /* 0x000fc40007ffe0ff */
[----:B------:R-:W-:Y:S01]  /*1450*/  ISETP.GE.AND P6, PT, R10, RZ, PT ;  /* 0x000000ff0a00720c */ /* 0x000fe20003fc6270 */
[----:B------:R-:W-:Y:S01]  /*1460*/  @!P1 IMAD.MOV R27, RZ, RZ, -R27 ;  /* 0x000000ffff1b9224 */ /* 0x000fe200078e0a1b */
[C---:B------:R-:W-:Y:S01]  /*1470*/  ISETP.GT.U32.AND P1, PT, R2.reuse, R33, PT ;  /* 0x000000210200720c */ /* 0x040fe20003f24070 */
[C---:B------:R-:W-:Y:S01]  /*1480*/  IMAD R35, R2.reuse, R8, R35 ;  /* 0x0000000802237224 */ /* 0x040fe200078e0223 */
[----:B------:R-:W-:Y:S01]  /*1490*/  ISETP.GT.U32.AND P4, PT, R2, R31, PT ;  /* 0x0000001f0200720c */ /* 0x000fe20003f84070 */
[----:B------:R-:W-:-:S04]  /*14a0*/  IMAD.HI.U32 R8, R5, R39, RZ ;  /* 0x0000002705087227 */ /* 0x000fc800078e00ff */
[----:B------:R-:W-:Y:S02]  /*14b0*/  IMAD.MOV R6, RZ, RZ, -R6 ;  /* 0x000000ffff067224 */ /* 0x000fe400078e0a06 */
[----:B------:R-:W-:Y:S02]  /*14c0*/  VIADD R10, R14, 0x1a ;  /* 0x0000001a0e0a7836 */ /* 0x000fe40000000000 */
[----:B------:R-:W-:Y:S02]  /*14d0*/  IMAD.MOV R8, RZ, RZ, -R8 ;  /* 0x000000ffff087224 */ /* 0x000fe400078e0a08 */
[----:B------:R-:W-:Y:S01]  /*14e0*/  @!P2 IMAD.IADD R29, R29, 0x1, -R2 ;  /* 0x000000011d1da824 */ /* 0x000fe200078e0a02 */
[----:B------:R-:W-:Y:S01]  /*14f0*/  IABS R41, R10 ;  /* 0x0000000a00297213 */ /* 0x000fe20000000000 */
[----:B------:R-:W-:Y:S01]  /*1500*/  @!P3 IMAD.MOV R25, RZ, RZ, -R25 ;  /* 0x000000ffff19b224 */ /* 0x000fe200078e0a19 */
[C---:B------:R-:W-:Y:S01]  /*1510*/  ISETP.GT.U32.AND P3, PT, R2.reuse, R35, PT ;  /* 0x000000230200720c */ /* 0x040fe20003f64070 */
[----:B------:R-:W-:Y:S01]  /*1520*/  IMAD R37, R2, R6, R37 ;  /* 0x0000000602257224 */ /* 0x000fe200078e0225 */
[----:B------:R-:W-:Y:S01]  /*1530*/  ISETP.GE.AND P2, PT, R16, RZ, PT ;  /* 0x000000ff1000720c */ /* 0x000fe20003f46270 */
[----:B------:R-:W-:-:S02]  /*1540*/  IMAD R39, R2, R8, R39 ;  /* 0x0000000802277224 */ /* 0x000fc400078e0227 */
[----:B------:R-:W-:Y:S01]  /*1550*/  @!P5 IMAD.MOV R29, RZ, RZ, -R29 ;  /* 0x000000ffff1dd224 */ /* 0x000fe200078e0a1d */
[----:B------:R-:W-:Y:S01]  /*1560*/  ISETP.GT.U32.AND P5, PT, R2, R37, PT ;  /* 0x000000250200720c */ /* 0x000fe20003fa4070 */
[----:B------:R-:W-:-:S04]  /*1570*/  IMAD.HI.U32 R6, R5, R41, RZ ;  /* 0x0000002905067227 */ /* 0x000fc800078e00ff */
[----:B------:R-:W-:Y:S01]  /*1580*/  @!P1 IMAD.IADD R33, R33, 0x1, -R2 ;  /* 0x0000000121219824 */ /* 0x000fe200078e0a02 */
[----:B------:R-:W-:Y:S01]  /*1590*/  ISETP.GT.U32.AND P1, PT, R2, R39, PT ;  /* 0x000000270200720c */ /* 0x000fe20003f24070 */
[----:B------:R-:W-:Y:S02]  /*15a0*/  IMAD.MOV R8, RZ, RZ, -R6 ;  /* 0x000000ffff087224 */ /* 0x000fe400078e0a06 */
[----:B------:R-:W-:Y:S02]  /*15b0*/  VIADD R16, R14, 0x18 ;  /* 0x000000180e107836 */ /* 0x000fe40000000000 */
[--C-:B------:R-:W-:Y:S01]  /*15c0*/  @!P3 IMAD.IADD R35, R35, 0x1, -R2.reuse ;  /* 0x000000012323b824 */ /* 0x100fe200078e0a02 */
[----:B------:R-:W-:Y:S01]  /*15d0*/  ISETP.GE.AND P3, PT, R20, RZ, PT ;  /* 0x000000ff1400720c */ /* 0x000fe20003f66270 */
[C---:B------:R-:W-:Y:S01]  /*15e0*/  IMAD R41, R2.reuse, R8, R41 ;  /* 0x0000000802297224 */ /* 0x040fe200078e0229 */
[----:B------:R-:W-:Y:S01]  /*15f0*/  IABS R43, R16 ;  /* 0x00000010002b7213 */ /* 0x000fe20000000000 */
[--C-:B------:R-:W-:Y:S01]  /*1600*/  @!P5 IMAD.IADD R37, R37, 0x1, -R2.reuse ;  /* 0x000000012525d824 */ /* 0x100fe200078e0a02 */
[C---:B------:R-:W-:Y:S01]  /*1610*/  ISETP.GT.U32.AND P5, PT, R2.reuse, R35, PT ;  /* 0x000000230200720c */ /* 0x040fe20003fa4070 */
[----:B------:R-:W-:Y:S01]  /*1620*/  @!P6 IMAD.MOV R33, RZ, RZ, -R33 ;  /* 0x000000ffff21e224 */ /* 0x000fe200078e0a21 */
[----:B------:R-:W-:Y:S01]  /*1630*/  ISETP.GT.U32.AND P6, PT, R2, R41, PT ;  /* 0x000000290200720c */ /* 0x000fe20003fc4070 */
[--C-:B------:R-:W-:Y:S01]  /*1640*/  @!P4 IMAD.IADD R31, R31, 0x1, -R2.reuse ;  /* 0x000000011f1fc824 */ /* 0x100fe200078e0a02 */
[----:B------:R-:W-:Y:S01]  /*1650*/  ISETP.GE.AND P4, PT, R18, RZ, PT ;  /* 0x000000ff1200720c */ /* 0x000fe20003f86270 */
[C---:B------:R-:W-:Y:S01]  /*1660*/  VIADD R18, R14.reuse, 0x16 ;  /* 0x000000160e127836 */ /* 0x040fe20000000000 */
[----:B------:R-:W-:Y:S01]  /*1670*/  IADD3 R20, PT, PT, R14, 0x12, RZ ;  /* 0x000000120e147810 */ /* 0x000fe20007ffe0ff */
[----:B------:R-:W-:-:S02]  /*1680*/  @!P1 IMAD.IADD R39, R39, 0x1, -R2 ;  /* 0x0000000127279824 */ /* 0x000fc400078e0a02 */
[----:B------:R-:W-:Y:S01]  /*1690*/  IMAD.HI.U32 R6, R5, R43, RZ ;  /* 0x0000002b05067227 */ /* 0x000fe200078e00ff */
[----:B------:R-:W-:Y:S02]  /*16a0*/  IABS R45, R18 ;  /* 0x00000012002d7213 */ /* 0x000fe40000000000 */
[C---:B------:R-:W-:Y:S01]  /*16b0*/  ISETP.GT.U32.AND P1, PT, R2.reuse, R39, PT ;  /* 0x000000270200720c */ /* 0x040fe20003f24070 */
[----:B------:R-:W-:Y:S01]  /*16c0*/  @!P2 IMAD.MOV R31, RZ, RZ, -R31 ;  /* 0x000000ffff1fa224 */ /* 0x000fe200078e0a1f */
[----:B------:R-:W-:Y:S01]  /*16d0*/  ISETP.GT.U32.AND P2, PT, R2, R37, PT ;  /* 0x000000250200720c */ /* 0x000fe20003f44070 */
[----:B------:R-:W-:Y:S01]  /*16e0*/  IMAD.MOV R6, RZ, RZ, -R6 ;  /* 0x000000ffff067224 */ /* 0x000fe200078e0a06 */
[----:B------:R-:W-:Y:S01]  /*16f0*/  IABS R49, R20 ;  /* 0x0000001400317213 */ /* 0x000fe20000000000 */
[----:B------:R-:W-:Y:S01]  /*1700*/  @!P5 IMAD.IADD R35, R35, 0x1, -R2 ;  /* 0x000000012323d824 */ /* 0x000fe200078e0a02 */
[----:B------:R-:W-:Y:S01]  /*1710*/  ISETP.GE.AND P5, PT, R22, RZ, PT ;  /* 0x000000ff1600720c */ /* 0x000fe20003fa6270 */
[----:B------:R-:W-:-:S02]  /*1720*/  IMAD R43, R2, R6, R43 ;  /* 0x00000006022b7224 */ /* 0x000fc400078e022b */
[----:B------:R-:W-:-:S04]  /*1730*/  IMAD.HI.U32 R6, R5, R45, RZ ;  /* 0x0000002d05067227 */ /* 0x000fc800078e00ff */
[----:B------:R-:W-:Y:S01]  /*1740*/  @!P6 IMAD.IADD R41, R41, 0x1, -R2 ;  /* 0x000000012929e824 */ /* 0x000fe200078e0a02 */
[----:B------:R-:W-:Y:S01]  /*1750*/  ISETP.GE.AND P6, PT, R16, RZ, PT ;  /* 0x000000ff1000720c */ /* 0x000fe20003fc6270 */
[----:B------:R-:W-:Y:S02]  /*1760*/  IMAD.MOV R6, RZ, RZ, -R6 ;  /* 0x000000ffff067224 */ /* 0x000fe400078e0a06 */
[----:B------:R-:W-:Y:S01]  /*1770*/  @!P4 IMAD.MOV R35, RZ, RZ, -R35 ;  /* 0x000000ffff23c224 */ /* 0x000fe200078e0a23 */
[----:B------:R-:W-:Y:S01]  /*1780*/  ISETP.GT.U32.AND P4, PT, R2, R41, PT ;  /* 0x000000290200720c */ /* 0x000fe20003f84070 */
[--C-:B------:R-:W-:Y:S01]  /*1790*/  @!P2 IMAD.IADD R37, R37, 0x1, -R2.reuse ;  /* 0x000000012525a824 */ /* 0x100fe200078e0a02 */
[----:B------:R-:W-:Y:S01]  /*17a0*/  ISETP.GE.AND P2, PT, R10, RZ, PT ;  /* 0x000000ff0a00720c */ /* 0x000fe20003f46270 */
[----:B------:R-:W-:Y:S01]  /*17b0*/  @!P1 IMAD.IADD R39, R39, 0x1, -R2 ;  /* 0x0000000127279824 */ /* 0x000fe200078e0a02 */
[C---:B------:R-:W-:Y:S01]  /*17c0*/  ISETP.GT.U32.AND P1, PT, R2.reuse, R43, PT ;  /* 0x0000002b0200720c */ /* 0x040fe20003f24070 */
[----:B------:R-:W-:-:S02]  /*17d0*/  IMAD R45, R2, R6, R45 ;  /* 0x00000006022d7224 */ /* 0x000fc400078e022d */
[----:B------:R-:W-:-:S04]  /*17e0*/  IMAD.HI.U32 R8, R5, R49, RZ ;  /* 0x0000003105087227 */ /* 0x000fc800078e00ff */
[----:B------:R-:W-:Y:S01]  /*17f0*/  @!P3 IMAD.MOV R37, RZ, RZ, -R37 ;  /* 0x000000ffff25b224 */ /* 0x000fe200078e0a25 */
[----:B------:R-:W-:Y:S01]  /*1800*/  ISETP.GT.U32.AND P3, PT, R2, R45, PT ;  /* 0x0000002d0200720c */ /* 0x000fe20003f64070 */
[----:B------:R-:W-:Y:S02]  /*1810*/  VIADD R10, R14, 0x14 ;  /* 0x000000140e0a7836 */ /* 0x000fe40000000000 */
[----:B------:R-:W-:Y:S02]  /*1820*/  IMAD.MOV R8, RZ, RZ, -R8 ;  /* 0x000000ffff087224 */ /* 0x000fe400078e0a08 */
[----:B------:R-:W-:Y:S01]  /*1830*/  @!P4 IMAD.IADD R41, R41, 0x1, -R2 ;  /* 0x000000012929c824 */ /* 0x000fe200078e0a02 */
[----:B------:R-:W-:Y:S01]  /*1840*/  IABS R47, R10 ;  /* 0x0000000a002f7213 */ /* 0x000fe20000000000 */
[----:B------:R-:W-:Y:S01]  /*1850*/  IMAD R49, R2, R8, R49 ;  /* 0x0000000802317224 */ /* 0x000fe200078e0231 */
[----:B------:R-:W-:Y:S01]  /*1860*/  ISETP.GE.AND P4, PT, R10, RZ, PT ;  /* 0x000000ff0a00720c */ /* 0x000fe20003f86270 */
[----:B------:R-:W-:-:S02]  /*1870*/  VIADD R16, R14, 0x10 ;  /* 0x000000100e107836 */ /* 0x000fc40000000000 */
[--C-:B------:R-:W-:Y:S02]  /*1880*/  @!P1 IMAD.IADD R43, R43, 0x1, -R2.reuse ;  /* 0x000000012b2b9824 */ /* 0x100fe400078e0a02 */
[----:B------:R-:W-:Y:S01]  /*1890*/  IMAD.HI.U32 R6, R5, R47, RZ ;  /* 0x0000002f05067227 */ /* 0x000fe200078e00ff */
[----:B------:R-:W-:Y:S02]  /*18a0*/  IABS R53, R16 ;  /* 0x0000001000357213 */ /* 0x000fe40000000000 */
[C---:B------:R-:W-:Y:S01]  /*18b0*/  ISETP.GT.U32.AND P1, PT, R2.reuse, R43, PT ;  /* 0x0000002b0200720c */ /* 0x040fe20003f24070 */
[----:B------:R-:W-:Y:S01]  /*18c0*/  @!P2 IMAD.MOV R41, RZ, RZ, -R41 ;  /* 0x000000ffff29a224 */ /* 0x000fe200078e0a29 */
[----:B------:R-:W-:Y:S01]  /*18d0*/  ISETP.GT.U32.AND P2, PT, R2, R49, PT ;  /* 0x000000310200720c */ /* 0x000fe20003f44070 */
[----:B------:R-:W-:Y:S02]  /*18e0*/  @!P3 IMAD.IADD R45, R45, 0x1, -R2 ;  /* 0x000000012d2db824 */ /* 0x000fe400078e0a02 */
[----:B------:R-:W-:-:S02]  /*18f0*/  IMAD.MOV R6, RZ, RZ, -R6 ;  /* 0x000000ffff067224 */ /* 0x000fc400078e0a06 */
[----:B------:R-:W-:Y:S01]  /*1900*/  VIADD R8, R14, 0xe ;  /* 0x0000000e0e087836 */ /* 0x000fe20000000000 */
[C---:B------:R-:W-:Y:S01]  /*1910*/  ISETP.GT.U32.AND P3, PT, R2.reuse, R45, PT ;  /* 0x0000002d0200720c */ /* 0x040fe20003f64070 */
[----:B------:R-:W-:Y:S02]  /*1920*/  IMAD R47, R2, R6, R47 ;  /* 0x00000006022f7224 */ /* 0x000fe400078e022f */
[----:B------:R-:W-:Y:S01]  /*1930*/  IMAD.HI.U32 R6, R5, R53, RZ ;  /* 0x0000003505067227 */ /* 0x000fe200078e00ff */
[----:B------:R-:W-:-:S03]  /*1940*/  IABS R55, R8 ;  /* 0x0000000800377213 */ /* 0x000fc60000000000 */
[----:B------:R-:W-:Y:S01]  /*1950*/  IMAD.MOV R6, RZ, RZ, -R6 ;  /* 0x000000ffff067224 */ /* 0x000fe200078e0a06 */
[----:B------:R-:W-:Y:S01]  /*1960*/  @!P2 IADD3 R49, PT, PT, R49, -R2, RZ ;  /* 0x800000023131a210 */ /* 0x000fe20007ffe0ff */
[----:B------:R-:W-:Y:S01]  /*1970*/  @!P1 IMAD.IADD R43, R43, 0x1, -R2 ;  /* 0x000000012b2b9824 */ /* 0x000fe200078e0a02 */
[C---:B------:R-:W-:Y:S01]  /*1980*/  ISETP.GT.U32.AND P1, PT, R2.reuse, R47, PT ;  /* 0x0000002f0200720c */ /* 0x040fe20003f24070 */
[C---:B------:R-:W-:Y:S01]  /*1990*/  IMAD R53, R2.reuse, R6, R53 ;  /* 0x0000000602357224 */ /* 0x040fe200078e0235 */
[----:B------:R-:W-:Y:S01]  /*19a0*/  ISETP.GT.U32.AND P2, PT, R2, R49, PT ;  /* 0x000000310200720c */ /* 0x000fe20003f44070 */
[----:B------:R-:W-:-:S04]  /*19b0*/  IMAD.HI.U32 R6, R5, R55, RZ ;  /* 0x0000003705067227 */ /* 0x000fc800078e00ff */
[----:B------:R-:W-:Y:S01]  /*19c0*/  @!P3 IMAD.IADD R45, R45, 0x1, -R2 ;  /* 0x000000012d2db824 */ /* 0x000fe200078e0a02 */
[----:B------:R-:W-:Y:S01]  /*19d0*/  ISETP.GT.U32.AND P3, PT, R2, R53, PT ;  /* 0x000000350200720c */ /* 0x000fe20003f64070 */
[----:B------:R-:W-:Y:S02]  /*19e0*/  IMAD.MOV R6, RZ, RZ, -R6 ;  /* 0x000000ffff067224 */ /* 0x000fe400078e0a06 */
[----:B------:R-:W-:Y:S01]  /*19f0*/  @!P5 IMAD.MOV R39, RZ, RZ, -R39 ;  /* 0x000000ffff27d224 */ /* 0x000fe200078e0a27 */
[----:B------:R-:W-:Y:S01]  /*1a00*/  ISETP.GE.AND P5, PT, R18, RZ, PT ;  /* 0x000000ff1200720c */ /* 0x000fe20003fa6270 */
[C---:B------:R-:W-:Y:S02]  /*1a10*/  IMAD R55, R2.reuse, R6, R55 ;  /* 0x0000000602377224 */ /* 0x040fe400078e0237 */
[--C-:B------:R-:W-:Y:S02]  /*1a20*/  @!P1 IMAD.IADD R47, R47, 0x1, -R2.reuse ;  /* 0x000000012f2f9824 */ /* 0x100fe400078e0a02 */
[--C-:B------:R-:W-:Y:S01]  /*1a30*/  @!P2 IMAD.IADD R49, R49, 0x1, -R2.reuse ;  /* 0x000000013131a824 */ /* 0x100fe200078e0a02 */
[----:B------:R-:W-:Y:S01]  /*1a40*/  ISETP.GT.U32.AND P2, PT, R2, R55, PT ;  /* 0x000000370200720c */ /* 0x000fe20003f44070 */
[----:B------:R-:W-:Y:S01]  /*1a50*/  VIADD R10, R14, 0xc ;  /* 0x0000000c0e0a7836 */ /* 0x000fe20000000000 */
[----:B------:R-:W-:Y:S01]  /*1a60*/  ISETP.GT.U32.AND P1, PT, R2, R47, PT ;  /* 0x0000002f0200720c */ /* 0x000fe20003f24070 */
[----:B------:R-:W-:-:S02]  /*1a70*/  @!P3 IMAD.IADD R53, R53, 0x1, -R2 ;  /* 0x000000013535b824 */ /* 0x000fc400078e0a02 */
[----:B------:R-:W-:Y:S01]  /*1a80*/  VIADD R18, R14, 0xa ;  /* 0x0000000a0e127836 */ /* 0x000fe20000000000 */
[----:B------:R-:W-:Y:S01]  /*1a90*/  IABS R57, R10 ;  /* 0x0000000a00397213 */ /* 0x000fe20000000000 */
[----:B------:R-:W-:Y:S01]  /*1aa0*/  @!P5 IMAD.MOV R45, RZ, RZ, -R45 ;  /* 0x000000ffff2dd224 */ /* 0x000fe200078e0a2d */
[----:B------:R-:W-:Y:S01]  /*1ab0*/  ISETP.GT.U32.AND P3, PT, R2, R53, PT ;  /* 0x000000350200720c */ /* 0x000fe20003f64070 */
[----:B------:R-:W-:Y:S01]  /*1ac0*/  @!P6 IMAD.MOV R43, RZ, RZ, -R43 ;  /* 0x000000ffff2be224 */ /* 0x000fe200078e0a2b */
[----:B------:R-:W-:Y:S01]  /*1ad0*/  ISETP.GE.AND P5, PT, R16, RZ, PT ;  /* 0x000000ff1000720c */ /* 0x000fe20003fa6270 */
[----:B------:R-:W-:Y:S01]  /*1ae0*/  IMAD.HI.U32 R6, R5, R57, RZ ;  /* 0x0000003905067227 */ /* 0x000fe200078e00ff */
[----:B------:R-:W-:Y:S02]  /*1af0*/  IABS R59, R18 ;  /* 0x00000012003b7213 */ /* 0x000fe40000000000 */
[----:B------:R-:W-:Y:S01]  /*1b00*/  ISETP.GE.AND P6, PT, R20, RZ, PT ;  /* 0x000000ff1400720c */ /* 0x000fe20003fc6270 */
[----:B------:R-:W-:-:S02]  /*1b10*/  @!P2 IMAD.IADD R55, R55, 0x1, -R2 ;  /* 0x000000013737a824 */ /* 0x000fc400078e0a02 */
[----:B------:R-:W-:Y:S01]  /*1b20*/  @!P1 IMAD.IADD R47, R47, 0x1, -R2 ;  /* 0x000000012f2f9824 */ /* 0x000fe200078e0a02 */
[----:B------:R-:W-:Y:S01]  /*1b30*/  ISETP.GE.AND P1, PT, R8, RZ, PT ;  /* 0x000000ff0800720c */ /* 0x000fe20003f26270 */
[----:B------:R-:W-:Y:S01]  /*1b40*/  IMAD.MOV R6, RZ, RZ, -R6 ;  /* 0x000000ffff067224 */ /* 0x000fe200078e0a06 */
[----:B------:R-:W-:Y:S01]  /*1b50*/  ISETP.GT.U32.AND P2, PT, R2, R55, PT ;  /* 0x000000370200720c */ /* 0x000fe20003f44070 */
[----:B------:R-:W-:-:S04]  /*1b60*/  IMAD.HI.U32 R8, R5, R59, RZ ;  /* 0x0000003b05087227 */ /* 0x000fc800078e00ff */
[----:B------:R-:W-:Y:S02]  /*1b70*/  IMAD R57, R2, R6, R57 ;  /* 0x0000000602397224 */ /* 0x000fe400078e0239 */
[----:B------:R-:W-:Y:S01]  /*1b80*/  @!P3 IMAD.IADD R53, R53, 0x1, -R2 ;  /* 0x000000013535b824 */ /* 0x000fe200078e0a02 */
[----:B------:R-:W-:Y:S01]  /*1b90*/  ISETP.GE.AND P3, PT, R14, RZ, PT ;  /* 0x000000ff0e00720c */ /* 0x000fe20003f66270 */
[----:B------:R-:W-:Y:S02]  /*1ba0*/  IMAD.MOV R8, RZ, RZ, -R8 ;  /* 0x000000ffff087224 */ /* 0x000fe400078e0a08 */
[----:B------:R-:W-:Y:S01]  /*1bb0*/  @!P5 IMAD.MOV R53, RZ, RZ, -R53 ;  /* 0x000000ffff35d224 */ /* 0x000fe200078e0a35 */
[C---:B------:R-:W-:Y:S01]  /*1bc0*/  ISETP.GT.U32.AND P5, PT, R2.reuse, R57, PT ;  /* 0x000000390200720c */ /* 0x040fe20003fa4070 */
[----:B------:R-:W-:Y:S02]  /*1bd0*/  IMAD R59, R2, R8, R59 ;  /* 0x00000008023b7224 */ /* 0x000fe400078e023b */
[----:B------:R-:W-:-:S02]  /*1be0*/  @!P2 IMAD.IADD R55, R55, 0x1, -R2 ;  /* 0x000000013737a824 */ /* 0x000fc400078e0a02 */
[----:B------:R-:W-:Y:S01]  /*1bf0*/  VIADD R22, R14, 0x6 ;  /* 0x000000060e167836 */ /* 0x000fe20000000000 */
[----:B------:R-:W-:Y:S01]  /*1c00*/  ISETP.GT.U32.AND P2, PT, R2, R59, PT ;  /* 0x0000003b0200720c */ /* 0x000fe20003f44070 */
[C---:B------:R-:W-:Y:S02]  /*1c10*/  VIADD R20, R14.reuse, 0x8 ;  /* 0x000000080e147836 */ /* 0x040fe40000000000 */
[----:B------:R-:W-:Y:S01]  /*1c20*/  VIADD R24, R14, 0x4 ;  /* 0x000000040e187836 */ /* 0x000fe20000000000 */
[----:B------:R-:W-:Y:S01]  /*1c30*/  IABS R6, R22 ;  /* 0x0000001600067213 */ /* 0x000fe20000000000 */
[----:B------:R-:W-:Y:S01]  /*1c40*/  @!P4 IMAD.MOV R47, RZ, RZ, -R47 ;  /* 0x000000ffff2fc224 */ /* 0x000fe200078e0a2f */
[----:B------:R-:W-:Y:S01]  /*1c50*/  IABS R61, R20 ;  /* 0x00000014003d7213 */ /* 0x000fe20000000000 */
[----:B------:R-:W-:Y:S01]  /*1c60*/  @!P5 IMAD.IADD R57, R57, 0x1, -R2 ;  /* 0x000000013939d824 */ /* 0x000fe200078e0a02 */
[----:B------:R-:W-:Y:S01]  /*1c70*/  IABS R16, R24 ;  /* 0x0000001800107213 */ /* 0x000fe20000000000 */
[----:B------:R-:W-:Y:S01]  /*1c80*/  IMAD.MOV.U32 R14, RZ, RZ, R6 ;  /* 0x000000ffff0e7224 */ /* 0x000fe200078e0006 */
[----:B------:R-:W-:Y:S01]  /*1c90*/  ISETP.GE.AND P4, PT, R10, RZ, PT ;  /* 0x000000ff0a00720c */ /* 0x000fe20003f86270 */
[----:B------:R-:W-:Y:S01]  /*1ca0*/  IMAD.HI.U32 R6, R5, R61, RZ ;  /* 0x0000003d05067227 */ /* 0x000fe200078e00ff */
[----:B------:R-:W-:-:S03]  /*1cb0*/  ISETP.GT.U32.AND P5, PT, R2, R57, PT ;  /* 0x000000390200720c */ /* 0x000fc60003fa4070 */
[----:B------:R-:W-:-:S04]  /*1cc0*/  IMAD.HI.U32 R8, R5, R16, RZ ;  /* 0x0000001005087227 */ /* 0x000fc800078e00ff */
[----:B------:R-:W-:Y:S01]  /*1cd0*/  @!P2 IMAD.IADD R59, R59, 0x1, -R2 ;  /* 0x000000013b3ba824 */ /* 0x000fe200078e0a02 */
[----:B------:R-:W-:Y:S01]  /*1ce0*/  IADD3 R65, PT, PT, -R8, RZ, RZ ;  /* 0x000000ff08417210 */ /* 0x000fe20007ffe1ff */
[----:B------:R-:W-:Y:S02]  /*1cf0*/  IMAD.MOV R10, RZ, RZ, -R6 ;  /* 0x000000ffff0a7224 */ /* 0x000fe400078e0a06 */
[----:B------:R-:W-:Y:S01]  /*1d00*/  @!P6 IMAD.MOV R49, RZ, RZ, -R49 ;  /* 0x000000ffff31e224 */ /* 0x000fe200078e0a31 */
[----:B------:R-:W-:Y:S01]  /*1d10*/  ISETP.GT.U32.AND P2, PT, R2, R59, PT ;  /* 0x0000003b0200720c */ /* 0x000fe20003f44070 */
[C---:B------:R-:W-:Y:S01]  /*1d20*/  IMAD.HI.U32 R6, R5.reuse, R14, RZ ;  /* 0x0000000e05067227 */ /* 0x040fe200078e00ff */
[----:B------:R-:W-:Y:S02]  /*1d30*/  ISETP.GE.AND P6, PT, R18, RZ, PT ;  /* 0x000000ff1200720c */ /* 0x000fe40003fc6270 */
[----:B------:R-:W-:Y:S01]  /*1d40*/  IABS R18, R26 ;  /* 0x0000001a00127213 */ /* 0x000fe20000000000 */
[----:B------:R-:W-:-:S04]  /*1d50*/  IMAD.HI.U32 R8, R5, R67, RZ ;  /* 0x0000004305087227 */ /* 0x000fc800078e00ff */
[----:B------:R-:W-:Y:S02]  /*1d60*/  IMAD R61, R2, R10, R61 ;  /* 0x0000000a023d7224 */ /* 0x000fe400078e023d */
[----:B------:R-:W-:Y:S02]  /*1d70*/  IMAD.MOV R63, RZ, RZ, -R6 ;  /* 0x000000ffff3f7224 */ /* 0x000fe400078e0a06 */
[----:B------:R-:W-:Y:S02]  /*1d80*/  IMAD.MOV R8, RZ, RZ, -R8 ;  /* 0x000000ffff087224 */ /* 0x000fe400078e0a08 */
[----:B------:R-:W-:-:S04]  /*1d90*/  IMAD.HI.U32 R6, R5, R18, RZ ;  /* 0x0000001205067227 */ /* 0x000fc800078e00ff */
[----:B------:R-:W-:Y:S01]  /*1da0*/  @!P5 IMAD.IADD R57, R57, 0x1, -R2 ;  /* 0x000000013939d824 */ /* 0x000fe200078e0a02 */
[C---:B------:R-:W-:Y:S01]  /*1db0*/  ISETP.GT.U32.AND P5, PT, R2.reuse, R61, PT ;  /* 0x0000003d0200720c */ /* 0x040fe20003fa4070 */
[C---:B------:R-:W-:Y:S02]  /*1dc0*/  IMAD R5, R2.reuse, R63, R14 ;  /* 0x0000003f02057224 */ /* 0x040fe400078e020e */
[C---:B------:R-:W-:Y:S02]  /*1dd0*/  IMAD R63, R2.reuse, R65, R16 ;  /* 0x00000041023f7224 */ /* 0x040fe400078e0210 */
[C---:B------:R-:W-:Y:S02]  /*1de0*/  IMAD R67, R2.reuse, R8, R67 ;  /* 0x0000000802437224 */ /* 0x040fe400078e0243 */
[----:B------:R-:W-:Y:S01]  /*1df0*/  IMAD.MOV R65, RZ, RZ, -R6 ;  /* 0x000000ffff417224 */ /* 0x000fe200078e0a06 */
[----:B------:R-:W-:Y:S01]  /*1e00*/  SEL R6, RZ, 0x110, !P0 ;  /* 0x00000110ff067807 */ /* 0x000fe20004000000 */
[----:B------:R-:W-:Y:S01]  /*1e10*/  @!P1 IMAD.MOV R55, RZ, RZ, -R55 ;  /* 0x000000ffff379224 */ /* 0x000fe200078e0a37 */
[C---:B------:R-:W-:Y:S01]  /*1e20*/  ISETP.GT.U32.AND P1, PT, R2.reuse, R5, PT ;  /* 0x000000050200720c */ /* 0x040fe20003f24070 */
[----:B------:R-:W-:Y:S01]  /*1e30*/  @!P4 IMAD.MOV R57, RZ, RZ, -R57 ;  /* 0x000000ffff39c224 */ /* 0x000fe200078e0a39 */
[C---:B------:R-:W-:Y:S01]  /*1e40*/  ISETP.GT.U32.AND P4, PT, R2.reuse, R67, PT ;  /* 0x000000430200720c */ /* 0x040fe20003f84070 */
[----:B------:R-:W-:Y:S01]  /*1e50*/  @!P2 IMAD.IADD R59, R59, 0x1, -R2 ;  /* 0x000000013b3ba824 */ /* 0x000fe200078e0a02 */
[C---:B------:R-:W-:Y:S01]  /*1e60*/  ISETP.GT.U32.AND P2, PT, R2.reuse, R63, PT ;  /* 0x0000003f0200720c */ /* 0x040fe20003f44070 */
[----:B------:R-:W-:Y:S01]  /*1e70*/  IMAD R65, R2, R65, R18 ;  /* 0x0000004102417224 */ /* 0x000fe200078e0212 */
[----:B------:R-:W-:Y:S01]  /*1e80*/  LOP3.LUT R97, R6, R97, RZ, 0x3c, !PT ;  /* 0x0000006106617212 */ /* 0x000fe200078e3cff */
[--C-:B------:R-:W-:Y:S01]  /*1e90*/  @!P5 IMAD.IADD R61, R61, 0x1, -R2.reuse ;  /* 0x000000013d3dd824 */ /* 0x100fe200078e0a02 */
[----:B------:R-:W1:Y:S01]  /*1ea0*/  LDC R6, c[0x0][0x3b0] ;  /* 0x0000ec00ff067b82 */ /* 0x000e620000000800 */
[----:B------:R-:W-:Y:S01]  /*1eb0*/  @!P6 IMAD.MOV R59, RZ, RZ, -R59 ;  /* 0x000000ffff3be224 */ /* 0x000fe200078e0a3b */
[----:B------:R-:W-:Y:S01]  /*1ec0*/  ISETP.GT.U32.AND P5, PT, R2, R65, PT ;  /* 0x000000410200720c */ /* 0x000fe20003fa4070 */
[C---:B------:R-:W-:Y:S01]  /*1ed0*/  IMAD.SHL.U32 R8, R108.reuse, 0x40, RZ ;  /* 0x000000406c087824 */ /* 0x040fe200078e00ff */
[----:B------:R-:W-:Y:S01]  /*1ee0*/  LEA.HI R108, R108, 0x78, RZ, 0x1b ;  /* 0x000000786c6c7811 */ /* 0x000fe200078fd8ff */
[--C-:B------:R-:W-:Y:S01]  /*1ef0*/  @!P1 IMAD.IADD R5, R5, 0x1, -R2.reuse ;  /* 0x0000000105059824 */ /* 0x100fe200078e0a02 */
[----:B------:R-:W-:Y:S01]  /*1f00*/  ISETP.GT.U32.AND P1, PT, R2, R61, PT ;  /* 0x0000003d0200720c */ /* 0x000fe20003f24070 */
[--C-:B------:R-:W-:Y:S01]  /*1f10*/  @!P4 IMAD.IADD R67, R67, 0x1, -R2.reuse ;  /* 0x000000014343c824 */ /* 0x100fe200078e0a02 */
[----:B------:R-:W-:Y:S01]  /*1f20*/  LOP3.LUT R71, R8, 0x1800, RZ, 0xc0, !PT ;  /* 0x0000180008477812 */ /* 0x000fe200078ec0ff */
[--C-:B------:R-:W-:Y:S01]  /*1f30*/  @!P2 IMAD.IADD R63, R63, 0x1, -R2.reuse ;  /* 0x000000013f3fa824 */ /* 0x100fe200078e0a02 */
[----:B------:R-:W-:Y:S01]  /*1f40*/  ISETP.GT.U32.AND P4, PT, R2, R5, PT ;  /* 0x000000050200720c */ /* 0x000fe20003f84070 */
[----:B0-----:R-:W-:Y:S01]  /*1f50*/  IMAD R4, R4, UR5, RZ ;  /* 0x0000000504047c24 */ /* 0x001fe2000f8e02ff */
[----:B------:R-:W-:Y:S01]  /*1f60*/  ISETP.GT.U32.AND P2, PT, R2, R67, PT ;  /* 0x000000430200720c */ /* 0x000fe20003f44070 */
[----:B------:R-:W-:Y:S01]  /*1f70*/  IMAD R71, R12, 0x100, R71 ;  /* 0x000001000c477824 */ /* 0x000fe200078e0247 */
[C---:B------:R-:W-:Y:S01]  /*1f80*/  ISETP.GT.U32.AND P6, PT, R2.reuse, R63, PT ;  /* 0x0000003f0200720c */ /* 0x040fe20003fc4070 */
[----:B------:R-:W-:Y:S01]  /*1f90*/  @!P5 IMAD.IADD R65, R65, 0x1, -R2 ;  /* 0x000000014141d824 */ /* 0x000fe200078e0a02 */
[----:B------:R-:W-:Y:S01]  /*1fa0*/  LOP3.LUT R122, R97, 0x20, RZ, 0x3c, !PT ;  /* 0x00000020617a7812 */ /* 0x000fe200078e3cff */
[----:B------:R-:W-:Y:S01]  /*1fb0*/  IMAD.IADD R96, R71, 0x1, R96 ;  /* 0x0000000147607824 */ /* 0x000fe200078e0260 */
[----:B------:R-:W-:Y:S01]  /*1fc0*/  LOP3.LUT R124, R97, 0x40, RZ, 0x3c, !PT ;  /* 0x00000040617c7812 */ /* 0x000fe200078e3cff */
[--C-:B------:R-:W-:Y:S01]  /*1fd0*/  @!P1 IMAD.IADD R61, R61, 0x1, -R2.reuse ;  /* 0x000000013d3d9824 */ /* 0x100fe200078e0a02 */
[----:B------:R-:W-:Y:S01]  /*1fe0*/  ISETP.GT.U32.AND P5, PT, R2, R65, PT ;  /* 0x000000410200720c */ /* 0x000fe20003fa4070 */
[----:B------:R-:W0:Y:S01]  /*1ff0*/  LDCU UR5, c[0x0][0x3a0] ;  /* 0x00007400ff0577ac */ /* 0x000e220008000800 */
[----:B------:R-:W-:Y:S01]  /*2000*/  ISETP.GE.AND P1, PT, R20, RZ, PT ;  /* 0x000000ff1400720c */ /* 0x000fe20003f26270 */
[----:B------:R-:W-:Y:S01]  /*2010*/  @!P4 IMAD.IADD R5, R5, 0x1, -R2 ;  /* 0x000000010505c824 */ /* 0x000fe200078e0a02 */
[----:B------:R-:W-:-:S02]  /*2020*/  ISETP.GE.AND P4, PT, R22, RZ, PT ;  /* 0x000000ff1600720c */ /* 0x000fc40003f86270 */
[----:B------:R-:W-:Y:S01]  /*2030*/  @!P2 IADD3 R67, PT, PT, R67, -R2, RZ ;  /* 0x800000024343a210 */ /* 0x000fe20007ffe0ff */
[--C-:B------:R-:W-:Y:S01]  /*2040*/  @!P6 IMAD.IADD R63, R63, 0x1, -R2.reuse ;  /* 0x000000013f3fe824 */ /* 0x100fe200078e0a02 */
[----:B------:R-:W-:Y:S02]  /*2050*/  ISETP.GE.AND P2, PT, R24, RZ, PT ;  /* 0x000000ff1800720c */ /* 0x000fe40003f46270 */
[----:B------:R-:W-:Y:S01]  /*2060*/  ISETP.GE.AND P6, PT, R26, RZ, PT ;  /* 0x000000ff1a00720c */ /* 0x000fe20003fc6270 */
[----:B------:R-:W-:Y:S01]  /*2070*/  @!P3 IMAD.MOV R67, RZ, RZ, -R67 ;  /* 0x000000ffff43b224 */ /* 0x000fe200078e0a43 */
[----:B------:R-:W-:Y:S01]  /*2080*/  LOP3.LUT R126, R97, 0x60, RZ, 0x3c, !PT ;  /* 0x00000060617e7812 */ /* 0x000fe200078e3cff */
[----:B------:R-:W-:Y:S01]  /*2090*/  @!P5 IMAD.IADD R65, R65, 0x1, -R2 ;  /* 0x000000014141d824 */ /* 0x000fe200078e0a02 */
[----:B------:R-:W-:Y:S01]  /*20a0*/  ISETP.NE.AND P5, PT, R51, RZ, PT ;  /* 0x000000ff3300720c */ /* 0x000fe20003fa5270 */
[----:B------:R-:W-:Y:S01]  /*20b0*/  @!P1 IMAD.MOV R61, RZ, RZ, -R61 ;  /* 0x000000ffff3d9224 */ /* 0x000fe200078e0a3d */
[----:B------:R-:W-:Y:S01]  /*20c0*/  LOP3.LUT R2, RZ, R51, RZ, 0x33, !PT ;  /* 0x00000033ff027212 */ /* 0x000fe200078e33ff */
[----:B------:R-:W-:Y:S01]  /*20d0*/  IMAD.MOV.U32 R51, RZ, RZ, R5 ;  /* 0x000000ffff337224 */ /* 0x000fe200078e0005 */
[----:B------:R-:W-:-:S02]  /*20e0*/  LOP3.LUT R128, R96, 0x40, RZ, 0x3c, !PT ;  /* 0x0000004060807812 */ /* 0x000fc400078e3cff */
[C---:B------:R-:W-:Y:S01]  /*20f0*/  SEL R5, R2.reuse, R3, !P5 ;  /* 0x0000000302057207 */ /* 0x040fe20006800000 */
[----:B------:R-:W-:Y:S01]  /*2100*/  @!P4 IMAD.MOV R51, RZ, RZ, -R51 ;  /* 0x000000ffff33c224 */ /* 0x000fe200078e0a33 */
[C---:B------:R-:W-:Y:S01]  /*2110*/  SEL R7, R2.reuse, R7, !P5 ;  /* 0x0000000702077207 */ /* 0x040fe20006800000 */
[----:B------:R-:W-:Y:S01]  /*2120*/  @!P2 IMAD.MOV R63, RZ, RZ, -R63 ;  /* 0x000000ffff3fa224 */ /* 0x000fe200078e0a3f */
[C---:B------:R-:W-:Y:S01]  /*2130*/  SEL R9, R2.reuse, R9, !P5 ;  /* 0x0000000902097207 */ /* 0x040fe20006800000 */
[----:B------:R-:W-:Y:S01]  /*2140*/  @!P6 IMAD.MOV R65, RZ, RZ, -R65 ;  /* 0x000000ffff41e224 */ /* 0x000fe200078e0a41 */
[C---:B------:R-:W-:Y:S01]  /*2150*/  SEL R11, R2.reuse, R11, !P5 ;  /* 0x0000000b020b7207 */ /* 0x040fe20006800000 */
[-C--:B-1----:R-:W-:Y:S01]  /*2160*/  IMAD R5, R5, R6.reuse, RZ ;  /* 0x0000000605057224 */ /* 0x082fe200078e02ff */
[C---:B------:R-:W-:Y:S01]  /*2170*/  SEL R13, R2.reuse, R13, !P5 ;  /* 0x0000000d020d7207 */ /* 0x040fe20006800000 */
[-C--:B------:R-:W-:Y:S01]  /*2180*/  IMAD R161, R7, R6.reuse, RZ ;  /* 0x0000000607a17224 */ /* 0x080fe200078e02ff */
        /* <DEDUP_REMOVED lines=52> */
[----:B------:R-:W-:Y:S01]  /*24d0*/  SEL R67, R2, R67, !P5 ;  /* 0x0000004302437207 */ /* 0x000fe20006800000 */
[-C--:B------:R-:W-:Y:S01]  /*24e0*/  IMAD R14, R51, R6.reuse, RZ ;  /* 0x00000006330e7224 */ /* 0x080fe200078e02ff */
[----:B------:R-:W1:Y:S01]  /*24f0*/  LDC.64 R2, c[0x0][0x388] ;  /* 0x0000e200ff027b82 */ /* 0x000e620000000a00 */
[----:B------:R-:W-:-:S02]  /*2500*/  IMAD R16, R63, R6, RZ ;  /* 0x000000063f107224 */ /* 0x000fc400078e02ff */
[-C--:B------:R-:W-:Y:S02]  /*2510*/  IMAD R18, R65, R6.reuse, RZ ;  /* 0x0000000641127224 */ /* 0x080fe400078e02ff */
[----:B------:R-:W-:-:S03]  /*2520*/  IMAD R20, R67, R6, RZ ;  /* 0x0000000643147224 */ /* 0x000fc600078e02ff */
[----:B------:R-:W2:Y:S01]  /*2530*/  LDC.64 R6, c[0x0][0x380] ;  /* 0x0000e000ff067b82 */ /* 0x000ea20000000a00 */
[-C--:B-1----:R-:W-:Y:S02]  /*2540*/  LEA R158, P5, R5, R2.reuse, 0x1 ;  /* 0x00000002059e7211 */ /* 0x082fe400078a08ff */
[-C--:B------:R-:W-:Y:S02]  /*2550*/  LEA R160, P6, R161, R2.reuse, 0x1 ;  /* 0x00000002a1a07211 */ /* 0x080fe400078c08ff */
[-C--:B------:R-:W-:Y:S02]  /*2560*/  LEA R94, P1, R9, R2.reuse, 0x1 ;  /* 0x00000002095e7211 */ /* 0x080fe400078208ff */
[----:B------:R-:W-:Y:S02]  /*2570*/  LEA R90, P3, R13, R2, 0x1 ;  /* 0x000000020d5a7211 */ /* 0x000fe400078608ff */
[-C--:B------:R-:W-:Y:S02]  /*2580*/  LEA.HI.X.SX32 R159, R5, R3.reuse, 0x1, P5 ;  /* 0x00000003059f7211 */ /* 0x080fe400028f0eff */
[----:B------:R-:W-:-:S02]  /*2590*/  LEA.HI.X.SX32 R161, R161, R3, 0x1, P6 ;  /* 0x00000003a1a17211 */ /* 0x000fc400030f0eff */
[-C--:B------:R-:W-:Y:S02]  /*25a0*/  LEA R92, P2, R11, R2.reuse, 0x1 ;  /* 0x000000020b5c7211 */ /* 0x080fe400078408ff */
[-C--:B------:R-:W-:Y:S02]  /*25b0*/  LEA R88, P4, R15, R2.reuse, 0x1 ;  /* 0x000000020f587211 */ /* 0x080fe400078808ff */
[-C--:B------:R-:W-:Y:S02]  /*25c0*/  LEA R86, P5, R17, R2.reuse, 0x1 ;  /* 0x0000000211567211 */ /* 0x080fe400078a08ff */
[-C--:B------:R-:W-:Y:S02]  /*25d0*/  LEA R84, P6, R19, R2.reuse, 0x1 ;  /* 0x0000000213547211 */ /* 0x080fe400078c08ff */
[----:B------:R-:W-:Y:S02]  /*25e0*/  LEA.HI.X.SX32 R95, R9, R3, 0x1, P1 ;  /* 0x00000003095f7211 */ /* 0x000fe400008f0eff */
[----:B------:R-:W-:-:S02]  /*25f0*/  LEA R82, P1, R21, R2, 0x1 ;  /* 0x0000000215527211 */ /* 0x000fc400078208ff */
[-C--:B------:R-:W-:Y:S02]  /*2600*/  LEA.HI.X.SX32 R91, R13, R3.reuse, 0x1, P3 ;  /* 0x000000030d5b7211 */ /* 0x080fe400018f0eff */
[-C--:B------:R-:W-:Y:S02]  /*2610*/  LEA.HI.X.SX32 R93, R11, R3.reuse, 0x1, P2 ;  /* 0x000000030b5d7211 */ /* 0x080fe400010f0eff */
[----:B------:R-:W-:Y:S02]  /*2620*/  LEA R78, P3, R25, R2, 0x1 ;  /* 0x00000002194e7211 */ /* 0x000fe400078608ff */
[-C--:B------:R-:W-:Y:S02]  /*2630*/  LEA.HI.X.SX32 R89, R15, R3.reuse, 0x1, P4 ;  /* 0x000000030f597211 */ /* 0x080fe400020f0eff */
        /* <DEDUP_REMOVED lines=12> */
[----:B------:R-:W-:Y:S02]  /*2700*/  LEA.HI.X.SX32 R75, R29, R3, 0x1, P5 ;  /* 0x000000031d4b7211 */ /* 0x000fe400028f0eff */
[----:B------:R-:W-:-:S02]  /*2710*/  CS2R R28, SRZ ;  /* 0x00000000001c7805 */ /* 0x000fc4000001ff00 */
[----:B------:R-:W-:Y:S02]  /*2720*/  LEA.HI.X.SX32 R73, R31, R3, 0x1, P6 ;  /* 0x000000031f497211 */ /* 0x000fe400030f0eff */
[----:B------:R-:W-:Y:S02]  /*2730*/  CS2R R30, SRZ ;  /* 0x00000000001e7805 */ /* 0x000fe4000001ff00 */
[-C--:B------:R-:W-:Y:S02]  /*2740*/  LEA R68, P2, R35, R2.reuse, 0x1 ;  /* 0x0000000223447211 */ /* 0x080fe400078408ff */
[-C--:B------:R-:W-:Y:S02]  /*2750*/  LEA R64, P4, R39, R2.reuse, 0x1 ;  /* 0x0000000227407211 */ /* 0x080fe400078808ff */
[-C--:B------:R-:W-:Y:S02]  /*2760*/  LEA R62, P5, R41, R2.reuse, 0x1 ;  /* 0x00000002293e7211 */ /* 0x080fe400078a08ff */
[----:B------:R-:W-:-:S02]  /*2770*/  LEA R60, P6, R43, R2, 0x1 ;  /* 0x000000022b3c7211 */ /* 0x000fc400078c08ff */
[-C--:B------:R-:W-:Y:S02]  /*2780*/  LEA.HI.X.SX32 R71, R33, R3.reuse, 0x1, P1 ;  /* 0x0000000321477211 */ /* 0x080fe400008f0eff */
[----:B------:R-:W-:Y:S02]  /*2790*/  CS2R R32, SRZ ;  /* 0x0000000000207805 */ /* 0x000fe4000001ff00 */
[----:B------:R-:W-:Y:S02]  /*27a0*/  LEA R58, P1, R45, R2, 0x1 ;  /* 0x000000022d3a7211 */ /* 0x000fe400078208ff */
[-C--:B------:R-:W-:Y:S02]  /*27b0*/  LEA.HI.X.SX32 R67, R37, R3.reuse, 0x1, P3 ;  /* 0x0000000325437211 */ /* 0x080fe400018f0eff */
[----:B------:R-:W-:Y:S02]  /*27c0*/  LEA.HI.X.SX32 R69, R35, R3, 0x1, P2 ;  /* 0x0000000323457211 */ /* 0x000fe400010f0eff */
[----:B------:R-:W-:-:S02]  /*27d0*/  CS2R R34, SRZ ;  /* 0x0000000000227805 */ /* 0x000fc4000001ff00 */
[-C--:B------:R-:W-:Y:S02]  /*27e0*/  LEA R54, P3, R49, R2.reuse, 0x1 ;  /* 0x0000000231367211 */ /* 0x080fe400078608ff */
[-C--:B------:R-:W-:Y:S02]  /*27f0*/  LEA.HI.X.SX32 R65, R39, R3.reuse, 0x1, P4 ;  /* 0x0000000327417211 */ /* 0x080fe400020f0eff */
[-C--:B------:R-:W-:Y:S02]  /*2800*/  LEA.HI.X.SX32 R63, R41, R3.reuse, 0x1, P5 ;  /* 0x00000003293f7211 */ /* 0x080fe400028f0eff */
[----:B------:R-:W-:Y:S02]  /*2810*/  LEA.HI.X.SX32 R61, R43, R3, 0x1, P6 ;  /* 0x000000032b3d7211 */ /* 0x000fe400030f0eff */
[-C--:B------:R-:W-:Y:S02]  /*2820*/  LEA R56, P2, R47, R2.reuse, 0x1 ;  /* 0x000000022f387211 */ /* 0x080fe400078408ff */
[----:B------:R-:W-:-:S02]  /*2830*/  LEA R52, P4, R53, R2, 0x1 ;  /* 0x0000000235347211 */ /* 0x000fc400078808ff */
[-C--:B------:R-:W-:Y:S02]  /*2840*/  LEA R48, P5, R8, R2.reuse, 0x1 ;  /* 0x0000000208307211 */ /* 0x080fe400078a08ff */
[-C--:B------:R-:W-:Y:S02]  /*2850*/  LEA R50, P6, R10, R2.reuse, 0x1 ;  /* 0x000000020a327211 */ /* 0x080fe400078c08ff */
[-C--:B------:R-:W-:Y:S02]  /*2860*/  LEA.HI.X.SX32 R59, R45, R3.reuse, 0x1, P1 ;  /* 0x000000032d3b7211 */ /* 0x080fe400008f0eff */
[----:B------:R-:W-:Y:S02]  /*2870*/  LEA R19, P1, R140, R2, 0x1 ;  /* 0x000000028c137211 */ /* 0x000fe400078208ff */
[-C--:B------:R-:W-:Y:S02]  /*2880*/  LEA.HI.X.SX32 R55, R49, R3.reuse, 0x1, P3 ;  /* 0x0000000331377211 */ /* 0x080fe400018f0eff */
[----:B------:R-:W-:-:S02]  /*2890*/  LEA.HI.X.SX32 R57, R47, R3, 0x1, P2 ;  /* 0x000000032f397211 */ /* 0x000fc400010f0eff */
[-C--:B------:R-:W-:Y:S02]  /*28a0*/  LEA.HI.X.SX32 R53, R53, R3.reuse, 0x1, P4 ;  /* 0x0000000335357211 */ /* 0x080fe400020f0eff */
[-C--:B------:R-:W-:Y:S02]  /*28b0*/  LEA.HI.X.SX32 R49, R8, R3.reuse, 0x1, P5 ;  /* 0x0000000308317211 */ /* 0x080fe400028f0eff */
[----:B------:R-:W-:Y:S02]  /*28c0*/  LEA.HI.X.SX32 R51, R10, R3, 0x1, P6 ;  /* 0x000000030a337211 */ /* 0x000fe400030f0eff */
[-C--:B------:R-:W-:Y:S02]  /*28d0*/  LEA R44, P2, R12, R2.reuse, 0x1 ;  /* 0x000000020c2c7211 */ /* 0x080fe400078408ff */
[-C--:B------:R-:W-:Y:S02]  /*28e0*/  LEA R46, P3, R14, R2.reuse, 0x1 ;  /* 0x000000020e2e7211 */ /* 0x080fe400078608ff */
[----:B------:R-:W-:-:S02]  /*28f0*/  LEA R36, P4, R16, R2, 0x1 ;  /* 0x0000000210247211 */ /* 0x000fc400078808ff */
[-C--:B------:R-:W-:Y:S02]  /*2900*/  LEA R38, P5, R18, R2.reuse, 0x1 ;  /* 0x0000000212267211 */ /* 0x080fe400078a08ff */
[----:B------:R-:W-:Y:S02]  /*2910*/  LEA R40, P6, R20, R2, 0x1 ;  /* 0x0000000214287211 */ /* 0x000fe400078c08ff */
[-C--:B------:R-:W-:Y:S02]  /*2920*/  LEA.HI.X.SX32 R140, R140, R3.reuse, 0x1, P1 ;  /* 0x000000038c8c7211 */ /* 0x080fe400008f0eff */
[----:B--2---:R-:W-:Y:S02]  /*2930*/  LEA R2, P1, R4, R6, 0x1 ;  /* 0x0000000604027211 */ /* 0x004fe400078208ff */
[-C--:B------:R-:W-:Y:S02]  /*2940*/  LEA.HI.X.SX32 R45, R12, R3.reuse, 0x1, P2 ;  /* 0x000000030c2d7211 */ /* 0x080fe400010f0eff */
[----:B------:R-:W-:-:S02]  /*2950*/  LEA.HI.X.SX32 R47, R14, R3, 0x1, P3 ;  /* 0x000000030e2f7211 */ /* 0x000fc400018f0eff */
[-C--:B------:R-:W-:Y:S02]  /*2960*/  LEA.HI.X.SX32 R37, R16, R3.reuse, 0x1, P4 ;  /* 0x0000000310257211 */ /* 0x080fe400020f0eff */
[-C--:B------:R-:W-:Y:S02]  /*2970*/  LEA.HI.X.SX32 R39, R18, R3.reuse, 0x1, P5 ;  /* 0x0000000312277211 */ /* 0x080fe400028f0eff */
[----:B------:R-:W-:Y:S02]  /*2980*/  LEA.HI.X.SX32 R41, R20, R3, 0x1, P6 ;  /* 0x0000000314297211 */ /* 0x000fe400030f0eff */
[----:B------:R-:W-:Y:S02]  /*2990*/  LEA.HI.X.SX32 R3, R4, R7, 0x1, P1 ;  /* 0x0000000704037211 */ /* 0x000fe400008f0eff */
[----:B------:R-:W1:Y:S02]  /*29a0*/  LDC R4, c[0x0][0x3a8] ;  /* 0x0000ea00ff047b82 */ /* 0x000e640000000800 */
[----:B-1----:R-:W-:-:S02]  /*29b0*/  IMAD R125, R108, R4, RZ ;  /* 0x000000046c7d7224 */ /* 0x002fc400078e02ff */
[-C--:B------:R-:W-:Y:S02]  /*29c0*/  IMAD R127, R106, R4.reuse, RZ ;  /* 0x000000046a7f7224 */ /* 0x080fe400078e02ff */
[----:B------:R-:W-:Y:S02]  /*29d0*/  IMAD.SHL.U32 R129, R4, 0x80, RZ ;  /* 0x0000008004817824 */ /* 0x000fe400078e00ff */
[-C--:B------:R-:W-:Y:S02]  /*29e0*/  IMAD R131, R105, R4.reuse, RZ ;  /* 0x0000000469837224 */ /* 0x080fe400078e02ff */
[-C--:B------:R-:W-:Y:S02]  /*29f0*/  IMAD R133, R107, R4.reuse, RZ ;  /* 0x000000046b857224 */ /* 0x080fe400078e02ff */
[-C--:B------:R-:W-:Y:S02]  /*2a00*/  IMAD R135, R103, R4.reuse, RZ ;  /* 0x0000000467877224 */ /* 0x080fe400078e02ff */
[----:B------:R-:W-:-:S02]  /*2a10*/  IMAD R137, R119, R4, RZ ;  /* 0x0000000477897224 */ /* 0x000fc400078e02ff */
[-C--:B------:R-:W-:Y:S02]  /*2a20*/  IMAD R139, R118, R4.reuse, RZ ;  /* 0x00000004768b7224 */ /* 0x080fe400078e02ff */
[-C--:B------:R-:W-:Y:S02]  /*2a30*/  IMAD R141, R117, R4.reuse, RZ ;  /* 0x00000004758d7224 */ /* 0x080fe400078e02ff */
[-C--:B------:R-:W-:Y:S02]  /*2a40*/  IMAD R143, R116, R4.reuse, RZ ;  /* 0x00000004748f7224 */ /* 0x080fe400078e02ff */
[-C--:B------:R-:W-:Y:S02]  /*2a50*/  IMAD R145, R115, R4.reuse, RZ ;  /* 0x0000000473917224 */ /* 0x080fe400078e02ff */
[-C--:B------:R-:W-:Y:S02]  /*2a60*/  IMAD R147, R114, R4.reuse, RZ ;  /* 0x0000000472937224 */ /* 0x080fe400078e02ff */
[----:B------:R-:W-:-:S02]  /*2a70*/  IMAD R149, R113, R4, RZ ;  /* 0x0000000471957224 */ /* 0x000fc400078e02ff */
[-C--:B------:R-:W-:Y:S02]  /*2a80*/  IMAD R151, R112, R4.reuse, RZ ;  /* 0x0000000470977224 */ /* 0x080fe400078e02ff */
[-C--:B------:R-:W-:Y:S02]  /*2a90*/  IMAD R153, R111, R4.reuse, RZ ;  /* 0x000000046f997224 */ /* 0x080fe400078e02ff */
[-C--:B------:R-:W-:Y:S02]  /*2aa0*/  IMAD R155, R110, R4.reuse, RZ ;  /* 0x000000046e9b7224 */ /* 0x080fe400078e02ff */
[----:B0-----:R-:W-:-:S07]  /*2ab0*/  IMAD R157, R109, R4, RZ ;  /* 0x000000046d9d7224 */ /* 0x001fce00078e02ff */
.L_x_1:
[----:B------:R-:W-:Y:S01]  /*2ac0*/  ISETP.GE.AND P2, PT, R109, UR5, PT ;  /* 0x000000056d007c0c */ /* 0x000fe2000bf46270 */
[----:B------:R-:W-:Y:S01]  /*2ad0*/  IMAD.WIDE R8, R157, 0x2, R2 ;  /* 0x000000029d087825 */ /* 0x000fe200078e0202 */
[----:B------:R-:W-:Y:S02]  /*2ae0*/  PRMT R148, RZ, 0x7610, R148 ;  /* 0x00007610ff947816 */ /* 0x000fe40000000094 */
[----:B------:R-:W-:Y:S01]  /*2af0*/  PRMT R144, RZ, 0x7610, R144 ;  /* 0x00007610ff907816 */ /* 0x000fe20000000090 */
[----:B------:R-:W-:Y:S01]  /*2b00*/  IMAD.WIDE R4, R135, 0x2, R2 ;  /* 0x0000000287047825 */ /* 0x000fe200078e0202 */
[----:B------:R-:W-:Y:S02]  /*2b10*/  ISETP.GE.AND P1, PT, R103, UR5, PT ;  /* 0x0000000567007c0c */ /* 0x000fe4000bf26270 */
[----:B------:R-:W-:-:S05]  /*2b20*/  PRMT R152, RZ, 0x7610, R152 ;  /* 0x00007610ff987816 */ /* 0x000fca0000000098 */
[----:B------:R0:W2:Y:S01]  /*2b30*/  @!P2 LDG.E.U16 R148, desc[UR6][R8.64] ;  /* 0x000000060894a981 */ /* 0x0000a2000c1e1500 */
[----:B------:R-:W-:Y:S01]  /*2b40*/  ISETP.GE.AND P2, PT, R107, UR5, PT ;  /* 0x000000056b007c0c */ /* 0x000fe2000bf46270 */
[----:B------:R-:W-:Y:S01]  /*2b50*/  IMAD.WIDE R10, R133, 0x2, R2 ;  /* 0x00000002850a7825 */ /* 0x000fe200078e0202 */
[----:B------:R-:W-:Y:S02]  /*2b60*/  PRMT R138, RZ, 0x7610, R138 ;  /* 0x00007610ff8a7816 */ /* 0x000fe4000000008a */
[----:B------:R-:W-:Y:S01]  /*2b70*/  PRMT R134, RZ, 0x7610, R134 ;  /* 0x00007610ff867816 */ /* 0x000fe20000000086 */
[----:B------:R-:W3:Y:S01]  /*2b80*/  @!P1 LDG.E.U16 R152, desc[UR6][R4.64] ;  /* 0x0000000604989981 */ /* 0x000ee2000c1e1500 */
[----:B------:R-:W-:-:S07]  /*2b90*/  ISETP.GE.AND P1, PT, R110, UR5, PT ;  /* 0x000000056e007c0c */ /* 0x000fce000bf26270 */
[----:B------:R1:W4:Y:S01]  /*2ba0*/  @!P2 LDG.E.U16 R144, desc[UR6][R10.64] ;  /* 0x000000060a90a981 */ /* 0x000322000c1e1500 */
[----:B------:R-:W-:Y:S01]  /*2bb0*/  ISETP.GE.AND P2, PT, R112, UR5, PT ;  /* 0x0000000570007c0c */ /* 0x000fe2000bf46270 */
[----:B0-----:R-:W-:-:S12]  /*2bc0*/  IMAD.WIDE R8, R151, 0x2, R2 ;  /* 0x0000000297087825 */ /* 0x001fd800078e0202 */
[----:B------:R-:W5:Y:S01]  /*2bd0*/  @!P2 LDG.E.U16 R138, desc[UR6][R8.64] ;  /* 0x00000006088aa981 */ /* 0x000f62000c1e1500 */
[----:B------:R-:W-:Y:S01]  /*2be0*/  ISETP.GE.AND P2, PT, R105, UR5, PT ;  /* 0x0000000569007c0c */ /* 0x000fe2000bf46270 */
[----:B-1----:R-:W-:-:S12]  /*2bf0*/  IMAD.WIDE R10, R131, 0x2, R2 ;  /* 0x00000002830a7825 */ /* 0x002fd800078e0202 */
[----:B------:R-:W2:Y:S01]  /*2c00*/  @!P2 LDG.E.U16 R134, desc[UR6][R10.64] ;  /* 0x000000060a86a981 */ /* 0x000ea2000c1e1500 */
[----:B------:R-:W-:Y:S01]  /*2c10*/  PRMT R146, RZ, 0x7610, R146 ;  /* 0x00007610ff927816 */ /* 0x000fe20000000092 */
[----:B------:R-:W-:-:S05]  /*2c20*/  IMAD.WIDE R6, R155, 0x2, R2 ;  /* 0x000000029b067825 */ /* 0x000fca00078e0202 */
[----:B------:R0:W3:Y:S01]  /*2c30*/  @!P1 LDG.E.U16 R146, desc[UR6][R6.64] ;  /* 0x0000000606929981 */ /* 0x0000e2000c1e1500 */
[----:B------:R-:W-:Y:S01]  /*2c40*/  ISETP.GE.AND P1, PT, R111, UR5, PT ;  /* 0x000000056f007c0c */ /* 0x000fe2000bf26270 */
[----:B------:R-:W-:Y:S01]  /*2c50*/  IMAD.WIDE R4, R153, 0x2, R2 ;  /* 0x0000000299047825 */ /* 0x000fe200078e0202 */
[----:B------:R-:W-:Y:S02]  /*2c60*/  PRMT R142, RZ, 0x7610, R142 ;  /* 0x00007610ff8e7816 */ /* 0x000fe4000000008e */
[----:B------:R-:W-:-:S09]  /*2c70*/  PRMT R136, RZ, 0x7610, R136 ;  /* 0x00007610ff887816 */ /* 0x000fd20000000088 */
[----:B------:R1:W3:Y:S01]  /*2c80*/  @!P1 LDG.E.U16 R142, desc[UR6][R4.64] ;  /* 0x00000006048e9981 */ /* 0x0002e2000c1e1500 */
[----:B------:R-:W-:Y:S01]  /*2c90*/  ISETP.GE.AND P1, PT, R113, UR5, PT ;  /* 0x0000000571007c0c */ /* 0x000fe2000bf26270 */
[----:B0-----:R-:W-:Y:S01]  /*2ca0*/  IMAD.WIDE R6, R149, 0x2, R2 ;  /* 0x0000000295067825 */ /* 0x001fe200078e0202 */
[----:B------:R-:W-:-:S11]  /*2cb0*/  PRMT R132, RZ, 0x7610, R132 ;  /* 0x00007610ff847816 */ /* 0x000fd60000000084 */
[----:B------:R0:W5:Y:S01]  /*2cc0*/  @!P1 LDG.E.U16 R136, desc[UR6][R6.64] ;  /* 0x0000000606889981 */ /* 0x000162000c1e1500 */
[----:B------:R-:W-:Y:S01]  /*2cd0*/  ISETP.GE.AND P1, PT, R114, UR5, PT ;  /* 0x0000000572007c0c */ /* 0x000fe2000bf26270 */
[----:B-1----:R-:W-:Y:S01]  /*2ce0*/  IMAD.WIDE R4, R147, 0x2, R2 ;  /* 0x0000000293047825 */ /* 0x002fe200078e0202 */
[----:B------:R-:W-:-:S11]  /*2cf0*/  PRMT R26, RZ, 0x7610, R26 ;  /* 0x00007610ff1a7816 */ /* 0x000fd6000000001a */
[----:B------:R1:W5:Y:S01]  /*2d00*/  @!P1 LDG.E.U16 R132, desc[UR6][R4.64] ;  /* 0x0000000604849981 */ /* 0x000362000c1e1500 */
[----:B------:R-:W-:Y:S01]  /*2d10*/  ISETP.GE.AND P1, PT, R116, UR5, PT ;  /* 0x0000000574007c0c */ /* 0x000fe2000bf26270 */
[----:B0-----:R-:W-:Y:S01]  /*2d20*/  IMAD.WIDE R6, R143, 0x2, R2 ;  /* 0x000000028f067825 */ /* 0x001fe200078e0202 */
[----:B------:R-:W-:Y:S02]  /*2d30*/  ISETP.GE.AND P2, PT, R115, UR5, PT ;  /* 0x0000000573007c0c */ /* 0x000fe4000bf46270 */
[----:B------:R-:W-:-:S09]  /*2d40*/  PRMT R130, RZ, 0x7610, R130 ;  /* 0x00007610ff827816 */ /* 0x000fd20000000082 */
[----:B------:R0:W5:Y:S01]  /*2d50*/  @!P1 LDG.E.U16 R26, desc[UR6][R6.64] ;  /* 0x00000006061a9981 */ /* 0x000162000c1e1500 */
[----:B------:R-:W-:Y:S01]  /*2d60*/  ISETP.GE.AND P1, PT, R117, UR5, PT ;  /* 0x0000000575007c0c */ /* 0x000fe2000bf26270 */
[----:B------:R-:W-:Y:S01]  /*2d70*/  IMAD.WIDE R8, R145, 0x2, R2 ;  /* 0x0000000291087825 */ /* 0x000fe200078e0202 */
[----:B------:R-:W-:-:S03]  /*2d80*/  PRMT R22, RZ, 0x7610, R22 ;  /* 0x00007610ff167816 */ /* 0x000fc60000000016 */
[----:B-1----:R-:W-:Y:S01]  /*2d90*/  IMAD.WIDE R4, R141, 0x2, R2 ;  /* 0x000000028d047825 */ /* 0x002fe200078e0202 */
[----:B------:R1:W5:Y:S01]  /*2da0*/  @!P2 LDG.E.U16 R130, desc[UR6][R8.64] ;  /* 0x000000060882a981 */ /* 0x000362000c1e1500 */
[----:B------:R-:W-:-:S06]  /*2db0*/  ISETP.GE.AND P2, PT, R106, UR5, PT ;  /* 0x000000056a007c0c */ /* 0x000fcc000bf46270 */
[----:B------:R1:W5:Y:S01]  /*2dc0*/  @!P1 LDG.E.U16 R22, desc[UR6][R4.64] ;  /* 0x0000000604169981 */ /* 0x000362000c1e1500 */
[----:B------:R-:W-:Y:S01]  /*2dd0*/  ISETP.GE.AND P1, PT, R118, UR5, PT ;  /* 0x0000000576007c0c */ /* 0x000fe2000bf26270 */
[----:B------:R-:W-:Y:S01]  /*2de0*/  IMAD.WIDE R10, R127, 0x2, R2 ;  /* 0x000000027f0a7825 */ /* 0x000fe200078e0202 */
[----:B------:R-:W-:Y:S02]  /*2df0*/  PRMT R24, RZ, 0x7610, R24 ;  /* 0x00007610ff187816 */ /* 0x000fe40000000018 */
[----:B------:R-:W-:Y:S01]  /*2e00*/  PRMT R14, RZ, 0x7610, R14 ;  /* 0x00007610ff0e7816 */ /* 0x000fe2000000000e */
[----:B0-----:R-:W-:-:S03]  /*2e10*/  IMAD.WIDE R6, R139, 0x2, R2 ;  /* 0x000000028b067825 */ /* 0x001fc600078e0202 */
[----:B------:R-:W5:Y:S01]  /*2e20*/  @!P2 LDG.E.U16 R24, desc[UR6][R10.64] ;  /* 0x000000060a18a981 */ /* 0x000f62000c1e1500 */
[----:B------:R-:W-:-:S04]  /*2e30*/  ISETP.GE.AND P2, PT, R119, UR5, PT ;  /* 0x0000000577007c0c */ /* 0x000fc8000bf46270 */
[----:B------:R-:W5:Y:S01]  /*2e40*/  @!P1 LDG.E.U16 R14, desc[UR6][R6.64] ;  /* 0x00000006060e9981 */ /* 0x000f62000c1e1500 */
[----:B------:R-:W-:Y:S01]  /*2e50*/  ISETP.GE.AND P1, PT, R108, UR5, PT ;  /* 0x000000056c007c0c */ /* 0x000fe2000bf26270 */
[----:B-1----:R-:W-:Y:S01]  /*2e60*/  IMAD.WIDE R8, R137, 0x2, R2 ;  /* 0x0000000289087825 */ /* 0x002fe200078e0202 */
[----:B------:R-:W-:Y:S02]  /*2e70*/  PRMT R16, RZ, 0x7610, R16 ;  /* 0x00007610ff107816 */ /* 0x000fe40000000010 */
[----:B------:R-:W-:Y:S01]  /*2e80*/  PRMT R18, RZ, 0x7610, R18 ;  /* 0x00007610ff127816 */ /* 0x000fe20000000012 */
[----:B------:R-:W-:-:S03]  /*2e90*/  IMAD.WIDE R4, R125, 0x2, R2 ;  /* 0x000000027d047825 */ /* 0x000fc600078e0202 */
[----:B------:R0:W5:Y:S05]  /*2ea0*/  @!P2 LDG.E.U16 R16, desc[UR6][R8.64] ;  /* 0x000000060810a981 */ /* 0x00016a000c1e1500 */
[----:B------:R1:W5:Y:S01]  /*2eb0*/  @!P1 LDG.E.U16 R18, desc[UR6][R4.64] ;  /* 0x0000000604129981 */ /* 0x000362000c1e1500 */
[----:B------:R-:W-:Y:S01]  /*2ec0*/  BAR.SYNC.DEFER_BLOCKING 0x0 ;  /* 0x0000000000007b1d */ /* 0x000fe20000010000 */
[----:B------:R-:W-:Y:S01]  /*2ed0*/  ISETP.GE.AND P2, PT, R98, UR5, PT ;  /* 0x0000000562007c0c */ /* 0x000fe2000bf46270 */
[C---:B------:R-:W-:Y:S01]  /*2ee0*/  IMAD.WIDE R42, R121.reuse, 0x2, R36 ;  /* 0x00000002792a7825 */ /* 0x040fe200078e0224 */
[----:B------:R-:W-:Y:S02]  /*2ef0*/  PRMT R17, RZ, 0x7610, R17 ;  /* 0x00007610ff117816 */ /* 0x000fe40000000011 */
[----:B------:R-:W-:Y:S01]  /*2f00*/  PRMT R15, RZ, 0x7610, R15 ;  /* 0x00007610ff0f7816 */ /* 0x000fe2000000000f */
[----:B0-----:R-:W-:Y:S01]  /*2f10*/  IMAD.WIDE R8, R121, 0x2, R38 ;  /* 0x0000000279087825 */ /* 0x001fe200078e0226 */
[----:B------:R-:W-:-:S02]  /*2f20*/  PRMT R20, RZ, 0x7610, R20 ;  /* 0x00007610ff147816 */ /* 0x000fc40000000014 */
[----:B------:R-:W-:Y:S01]  /*2f30*/  PRMT R21, RZ, 0x7610, R21 ;  /* 0x00007610ff157816 */ /* 0x000fe20000000015 */
[----:B------:R-:W-:Y:S01]  /*2f40*/  IMAD.WIDE R6, R121, 0x2, R40 ;  /* 0x0000000279067825 */ /* 0x000fe200078e0228 */
[----:B------:R-:W-:-:S03]  /*2f50*/  PRMT R25, RZ, 0x7610, R25 ;  /* 0x00007610ff197816 */ /* 0x000fc60000000019 */
[----:B-1----:R-:W-:Y:S01]  /*2f60*/  IMAD.WIDE R4, R121, 0x2, R46 ;  /* 0x0000000279047825 */ /* 0x002fe200078e022e */
[----:B------:R0:W5:Y:S01]  /*2f70*/  @!P2 LDG.E.U16 R17, desc[UR6][R42.64] ;  /* 0x000000062a11a981 */ /* 0x000162000c1e1500 */
[----:B------:R-:W-:-:S03]  /*2f80*/  PRMT R23, RZ, 0x7610, R23 ;  /* 0x00007610ff177816 */ /* 0x000fc60000000017 */
[----:B------:R1:W5:Y:S04]  /*2f90*/  @!P2 LDG.E.U16 R15, desc[UR6][R8.64] ;  /* 0x00000006080fa981 */ /* 0x000368000c1e1500 */
[----:B------:R1:W5:Y:S01]  /*2fa0*/  @!P2 LDG.E.U16 R20, desc[UR6][R6.64] ;  /* 0x000000060614a981 */ /* 0x000362000c1e1500 */
[--C-:B0-----:R-:W-:Y:S02]  /*2fb0*/  IMAD.MOV.U32 R42, RZ, RZ, R19.reuse ;  /* 0x000000ffff2a7224 */ /* 0x101fe400078e0013 */
[----:B------:R-:W-:Y:S01]  /*2fc0*/  IMAD.MOV.U32 R43, RZ, RZ, R140 ;  /* 0x000000ffff2b7224 */ /* 0x000fe200078e008c */
[----:B------:R-:W-:Y:S01]  /*2fd0*/  PRMT R19, RZ, 0x7610, R19 ;  /* 0x00007610ff137816 */ /* 0x000fe20000000013 */
[----:B------:R-:W-:-:S05]  /*2fe0*/  IMAD.WIDE R12, R121, 0x2, R42 ;  /* 0x00000002790c7825 */ /* 0x000fca00078e022a */
[----:B------:R0:W5:Y:S01]  /*2ff0*/  @!P2 LDG.E.U16 R19, desc[UR6][R4.64] ;  /* 0x000000060413a981 */ /* 0x000162000c1e1500 */
[----:B-1----:R-:W-:-:S03]  /*3000*/  IMAD.WIDE R8, R121, 0x2, R48 ;  /* 0x0000000279087825 */ /* 0x002fc600078e0230 */
[----:B------:R1:W5:Y:S01]  /*3010*/  @!P2 LDG.E.U16 R21, desc[UR6][R12.64] ;  /* 0x000000060c15a981 */ /* 0x000362000c1e1500 */
[C---:B------:R-:W-:Y:S01]  /*3020*/  IMAD.WIDE R6, R121.reuse, 0x2, R50 ;  /* 0x0000000279067825 */ /* 0x040fe200078e0232 */
[----:B------:R-:W-:Y:S02]  /*3030*/  PRMT R163, RZ, 0x7610, R163 ;  /* 0x00007610ffa37816 */ /* 0x000fe400000000a3 */
[----:B------:R1:W5:Y:S01]  /*3040*/  @!P2 LDG.E.U16 R25, desc[UR6][R8.64] ;  /* 0x000000060819a981 */ /* 0x000362000c1e1500 */
[C---:B0-----:R-:W-:Y:S01]  /*3050*/  IMAD.WIDE R4, R121.reuse, 0x2, R54 ;  /* 0x0000000279047825 */ /* 0x041fe200078e0236 */
[----:B------:R-:W-:Y:S02]  /*3060*/  PRMT R27, RZ, 0x7610, R27 ;  /* 0x00007610ff1b7816 */ /* 0x000fe4000000001b */
[----:B------:R0:W5:Y:S01]  /*3070*/  @!P2 LDG.E.U16 R23, desc[UR6][R6.64] ;  /* 0x000000060617a981 */ /* 0x000162000c1e1500 */
[----:B-1----:R-:W-:Y:S02]  /*3080*/  PRMT R13, RZ, 0x7610, R13 ;  /* 0x00007610ff0d7816 */ /* 0x002fe4000000000d */
[----:B------:R-:W-:Y:S01]  /*3090*/  PRMT R12, RZ, 0x7610, R12 ;  /* 0x00007610ff0c7816 */ /* 0x000fe2000000000c */
[----:B------:R-:W-:-:S03]  /*30a0*/  IMAD.WIDE R8, R121, 0x2, R58 ;  /* 0x0000000279087825 */ /* 0x000fc600078e023a */
[----:B------:R1:W5:Y:S01]  /*30b0*/  @!P2 LDG.E.U16 R13, desc[UR6][R4.64] ;  /* 0x00000006040da981 */ /* 0x000362000c1e1500 */
[C---:B0-----:R-:W-:Y:S01]  /*30c0*/  IMAD.WIDE R6, R121.reuse, 0x2, R56 ;  /* 0x0000000279067825 */ /* 0x041fe200078e0238 */
[----:B------:R-:W-:Y:S02]  /*30d0*/  PRMT R167, RZ, 0x7610, R167 ;  /* 0x00007610ffa77816 */ /* 0x000fe400000000a7 */
[----:B------:R0:W5:Y:S01]  /*30e0*/  @!P2 LDG.E.U16 R163, desc[UR6][R8.64] ;  /* 0x0000000608a3a981 */ /* 0x000162000c1e1500 */
[----:B------:R-:W-:Y:S02]  /*30f0*/  PRMT R165, RZ, 0x7610, R165 ;  /* 0x00007610ffa57816 */ /* 0x000fe400000000a5 */
[----:B------:R-:W-:Y:S01]  /*3100*/  PRMT R169, RZ, 0x7610, R169 ;  /* 0x00007610ffa97816 */ /* 0x000fe200000000a9 */
[----:B------:R0:W5:Y:S01]  /*3110*/  @!P2 LDG.E.U16 R27, desc[UR6][R6.64] ;  /* 0x00000006061ba981 */ /* 0x000162000c1e1500 */
[----:B-1----:R-:W-:-:S04]  /*3120*/  IMAD.WIDE R4, R121, 0x2, R60 ;  /* 0x0000000279047825 */ /* 0x002fc800078e023c */
[C---:B0-----:R-:W-:Y:S01]  /*3130*/  IMAD.WIDE R8, R121.reuse, 0x2, R64 ;  /* 0x0000000279087825 */ /* 0x041fe200078e0240 */
[----:B------:R0:W5:Y:S03]  /*3140*/  @!P2 LDG.E.U16 R12, desc[UR6][R4.64] ;  /* 0x00000006040ca981 */ /* 0x000166000c1e1500 */
[C---:B------:R-:W-:Y:S01]  /*3150*/  IMAD.WIDE R6, R121.reuse, 0x2, R62 ;  /* 0x0000000279067825 */ /* 0x040fe200078e023e */
[----:B------:R1:W5:Y:S01]  /*3160*/  @!P2 LDG.E.U16 R167, desc[UR6][R8.64] ;  /* 0x0000000608a7a981 */ /* 0x000362000c1e1500 */
[----:B------:R-:W-:Y:S02]  /*3170*/  PRMT R171, RZ, 0x7610, R171 ;  /* 0x00007610ffab7816 */ /* 0x000fe400000000ab */
[----:B------:R-:W-:Y:S01]  /*3180*/  PRMT R154, RZ, 0x7610, R154 ;  /* 0x00007610ff9a7816 */ /* 0x000fe2000000009a */
[----:B------:R1:W5:Y:S01]  /*3190*/  @!P2 LDG.E.U16 R165, desc[UR6][R6.64] ;  /* 0x0000000606a5a981 */ /* 0x000362000c1e1500 */
[----:B0-----:R-:W-:Y:S01]  /*31a0*/  IMAD.WIDE R4, R121, 0x2, R66 ;  /* 0x0000000279047825 */ /* 0x001fe200078e0242 */
[----:B------:R-:W-:-:S03]  /*31b0*/  PRMT R173, RZ, 0x7610, R173 ;  /* 0x00007610ffad7816 */ /* 0x000fc600000000ad */
[C---:B-1----:R-:W-:Y:S01]  /*31c0*/  IMAD.WIDE R8, R121.reuse, 0x2, R70 ;  /* 0x0000000279087825 */ /* 0x042fe200078e0246 */
        /* <DEDUP_REMOVED lines=11> */
[----:B------:R-:W-:Y:S01]  /*3280*/  PRMT R140, RZ, 0x7610, R140 ;  /* 0x00007610ff8c7816 */ /* 0x000fe2000000008c */
[----:B------:R1:W5:Y:S01]  /*3290*/  @!P2 LDG.E.U16 R156, desc[UR6][R8.64] ;  /* 0x00000006089ca981 */ /* 0x000362000c1e1500 */
[----:B------:R-:W-:Y:S01]  /*32a0*/  PRMT R181, RZ, 0x7610, R181 ;  /* 0x00007610ffb57816 */ /* 0x000fe200000000b5 */
[C---:B------:R-:W-:Y:S01]  /*32b0*/  IMAD.WIDE R10, R121.reuse, 0x2, R44 ;  /* 0x00000002790a7825 */ /* 0x040fe200078e022c */
[----:B------:R-:W-:Y:S01]  /*32c0*/  PRMT R179, RZ, 0x7610, R179 ;  /* 0x00007610ffb37816 */ /* 0x000fe200000000b3 */
[----:B------:R1:W5:Y:S02]  /*32d0*/  @!P2 LDG.E.U16 R175, desc[UR6][R6.64] ;  /* 0x0000000606afa981 */ /* 0x000364000c1e1500 */
[C---:B0-----:R-:W-:Y:S01]  /*32e0*/  IMAD.WIDE R4, R121.reuse, 0x2, R78 ;  /* 0x0000000279047825 */ /* 0x041fe200078e024e */
[----:B------:R-:W-:Y:S01]  /*32f0*/  PRMT R150, RZ, 0x7610, R150 ;  /* 0x00007610ff967816 */ /* 0x000fe20000000096 */
[----:B------:R0:W5:Y:S02]  /*3300*/  @!P2 LDG.E.U16 R140, desc[UR6][R10.64] ;  /* 0x000000060a8ca981 */ /* 0x000164000c1e1500 */
[----:B-1----:R-:W-:-:S02]  /*3310*/  IMAD.WIDE R8, R121, 0x2, R82 ;  /* 0x0000000279087825 */ /* 0x002fc400078e0252 */
[----:B------:R1:W5:Y:S02]  /*3320*/  @!P2 LDG.E.U16 R177, desc[UR6][R4.64] ;  /* 0x0000000604b1a981 */ /* 0x000364000c1e1500 */
[C---:B------:R-:W-:Y:S01]  /*3330*/  IMAD.WIDE R6, R121.reuse, 0x2, R80 ;  /* 0x0000000279067825 */ /* 0x040fe200078e0250 */
[----:B------:R-:W-:Y:S01]  /*3340*/  PRMT R185, RZ, 0x7610, R185 ;  /* 0x00007610ffb97816 */ /* 0x000fe200000000b9 */
[----:B------:R1:W5:Y:S01]  /*3350*/  @!P2 LDG.E.U16 R181, desc[UR6][R8.64] ;  /* 0x0000000608b5a981 */ /* 0x000362000c1e1500 */
[----:B------:R-:W-:Y:S01]  /*3360*/  PRMT R183, RZ, 0x7610, R183 ;  /* 0x00007610ffb77816 */ /* 0x000fe200000000b7 */
[C---:B0-----:R-:W-:Y:S01]  /*3370*/  IMAD.WIDE R10, R121.reuse, 0x2, R52 ;  /* 0x00000002790a7825 */ /* 0x041fe200078e0234 */
[----:B------:R-:W-:Y:S01]  /*3380*/  PRMT R187, RZ, 0x7610, R187 ;  /* 0x00007610ffbb7816 */ /* 0x000fe200000000bb */
[----:B------:R0:W5:Y:S02]  /*3390*/  @!P2 LDG.E.U16 R179, desc[UR6][R6.64] ;  /* 0x0000000606b3a981 */ /* 0x000164000c1e1500 */
[C---:B-1----:R-:W-:Y:S01]  /*33a0*/  IMAD.WIDE R4, R121.reuse, 0x2, R84 ;  /* 0x0000000279047825 */ /* 0x042fe200078e0254 */
[----:B------:R-:W-:Y:S01]  /*33b0*/  PRMT R189, RZ, 0x7610, R189 ;  /* 0x00007610ffbd7816 */ /* 0x000fe200000000bd */
[----:B------:R1:W5:Y:S02]  /*33c0*/  @!P2 LDG.E.U16 R150, desc[UR6][R10.64] ;  /* 0x000000060a96a981 */ /* 0x000364000c1e1500 */
[----:B------:R-:W-:-:S04]  /*33d0*/  IMAD.WIDE R8, R121, 0x2, R88 ;  /* 0x0000000279087825 */ /* 0x000fc800078e0258 */
[C---:B0-----:R-:W-:Y:S01]  /*33e0*/  IMAD.WIDE R6, R121.reuse, 0x2, R86 ;  /* 0x0000000279067825 */ /* 0x041fe200078e0256 */
[----:B------:R0:W5:Y:S01]  /*33f0*/  @!P2 LDG.E.U16 R185, desc[UR6][R8.64] ;  /* 0x0000000608b9a981 */ /* 0x000162000c1e1500 */
[----:B------:R-:W-:Y:S02]  /*3400*/  PRMT R191, RZ, 0x7610, R191 ;  /* 0x00007610ffbf7816 */ /* 0x000fe400000000bf */
[----:B-1----:R-:W-:Y:S01]  /*3410*/  IMAD.WIDE R10, R121, 0x2, R92 ;  /* 0x00000002790a7825 */ /* 0x002fe200078e025c */
[----:B------:R1:W5:Y:S01]  /*3420*/  @!P2 LDG.E.U16 R183, desc[UR6][R6.64] ;  /* 0x0000000606b7a981 */ /* 0x000362000c1e1500 */
[----:B------:R-:W-:-:S03]  /*3430*/  PRMT R193, RZ, 0x7610, R193 ;  /* 0x00007610ffc17816 */ /* 0x000fc600000000c1 */
[----:B----4-:R4:W-:Y:S02]  /*3440*/  STS.U16 [R99+UR4+0x4600], R144 ;  /* 0x0046009063007988 */ /* 0x0109e40008000404 */
[----:B----4-:R-:W-:Y:S01]  /*3450*/  PRMT R144, RZ, 0x7610, R144 ;  /* 0x00007610ff907816 */ /* 0x010fe20000000090 */
[----:B0-----:R-:W-:-:S05]  /*3460*/  IMAD.WIDE R8, R121, 0x2, R94 ;  /* 0x0000000279087825 */ /* 0x001fca00078e025e */
[----:B------:R0:W4:Y:S01]  /*3470*/  @!P2 LDG.E.U16 R144, desc[UR6][R4.64] ;  /* 0x000000060490a981 */ /* 0x000122000c1e1500 */
[----:B-1----:R-:W-:-:S03]  /*3480*/  IMAD.WIDE R6, R121, 0x2, R160 ;  /* 0x0000000279067825 */ /* 0x002fc600078e02a0 */
[----:B------:R-:W4:Y:S04]  /*3490*/  @!P2 LDG.E.U16 R189, desc[UR6][R8.64] ;  /* 0x0000000608bda981 */ /* 0x000f28000c1e1500 */
[----:B------:R-:W4:Y:S01]  /*34a0*/  @!P2 LDG.E.U16 R191, desc[UR6][R6.64] ;  /* 0x0000000606bfa981 */ /* 0x000f22000c1e1500 */
[----:B0-----:R-:W-:-:S03]  /*34b0*/  IMAD.WIDE R4, R121, 0x2, R90 ;  /* 0x0000000279047825 */ /* 0x001fc600078e025a */
[----:B--2---:R0:W-:Y:S04]  /*34c0*/  STS.U16 [R99+UR4+0x4e00], R134 ;  /* 0x004e008663007988 */ /* 0x0041e80008000404 */
[----:B------:R1:W2:Y:S01]  /*34d0*/  @!P2 LDG.E.U16 R187, desc[UR6][R4.64] ;  /* 0x0000000604bba981 */ /* 0x0002a2000c1e1500 */
[----:B0-----:R-:W-:Y:S01]  /*34e0*/  PRMT R134, RZ, 0x7610, R134 ;  /* 0x00007610ff867816 */ /* 0x001fe20000000086 */
[----:B-1----:R-:W-:-:S05]  /*34f0*/  IMAD.WIDE R4, R121, 0x2, R158 ;  /* 0x0000000279047825 */ /* 0x002fca00078e029e */
[----:B------:R-:W2:Y:S04]  /*3500*/  @!P2 LDG.E.U16 R134, desc[UR6][R10.64] ;  /* 0x000000060a86a981 */ /* 0x000ea8000c1e1500 */
[----:B------:R-:W2:Y:S04]  /*3510*/  @!P2 LDG.E.U16 R193, desc[UR6][R4.64] ;  /* 0x0000000604c1a981 */ /* 0x000ea8000c1e1500 */
[----:B---3--:R-:W-:Y:S04]  /*3520*/  STS.U16 [R99+UR4+0x4000], R152 ;  /* 0x0040009863007988 */ /* 0x008fe80008000404 */
[----:B------:R-:W-:Y:S04]  /*3530*/  STS.U16 [R99+UR4+0x4200], R148 ;  /* 0x0042009463007988 */ /* 0x000fe80008000404 */
[----:B------:R-:W-:Y:S04]  /*3540*/  STS.U16 [R99+UR4+0x4400], R146 ;  /* 0x0044009263007988 */ /* 0x000fe80008000404 */
[----:B------:R-:W-:Y:S04]  /*3550*/  STS.U16 [R99+UR4+0x4800], R142 ;  /* 0x0048008e63007988 */ /* 0x000fe80008000404 */
[----:B-----5:R-:W-:Y:S04]  /*3560*/  STS.U16 [R99+UR4+0x4a00], R138 ;  /* 0x004a008a63007988 */ /* 0x020fe80008000404 */
[----:B------:R-:W-:Y:S04]  /*3570*/  STS.U16 [R99+UR4+0x4c00], R136 ;  /* 0x004c008863007988 */ /* 0x000fe80008000404 */
        /* <DEDUP_REMOVED lines=8> */
[----:B------:R-:W-:Y:S04]  /*3600*/  STS.U16 [R97+UR4], R20 ;  /* 0x0000001461007988 */ /* 0x000fe80008000404 */
[----:B------:R-:W-:Y:S04]  /*3610*/  STS.U16 [R97+UR4+0x1800], R12 ;  /* 0x0018000c61007988 */ /* 0x000fe80008000404 */
[----:B------:R-:W-:Y:S04]  /*3620*/  STS.U16 [R97+UR4+0x2000], R154 ;  /* 0x0020009a61007988 */ /* 0x000fe80008000404 */
[----:B------:R-:W-:Y:S04]  /*3630*/  STS.U16 [R97+UR4+0x2800], R156 ;  /* 0x0028009c61007988 */ /* 0x000fe80008000404 */
[----:B------:R-:W-:Y:S04]  /*3640*/  STS.U16 [R97+UR4+0x800], R140 ;  /* 0x0008008c61007988 */ /* 0x000fe80008000404 */
[----:B------:R-:W-:Y:S04]  /*3650*/  STS.U16 [R97+UR4+0x1000], R150 ;  /* 0x0010009661007988 */ /* 0x000fe80008000404 */
[----:B----4-:R-:W-:Y:S04]  /*3660*/  STS.U16 [R97+UR4+0x3000], R144 ;  /* 0x0030009061007988 */ /* 0x010fe80008000404 */
[----:B--2---:R-:W-:Y:S04]  /*3670*/  STS.U16 [R97+UR4+0x3800], R134 ;  /* 0x0038008661007988 */ /* 0x004fe80008000404 */
        /* <DEDUP_REMOVED lines=23> */
[----:B------:R-:W-:Y:S01]  /*37f0*/  STS.U16 [R126+UR4+0x3e00], R193 ;  /* 0x003e00c17e007988 */ /* 0x000fe20008000404 */
[----:B------:R-:W-:Y:S06]  /*3800*/  BAR.SYNC.DEFER_BLOCKING 0x0 ;  /* 0x0000000000007b1d */ /* 0x000fec0000010000 */
[----:B------:R-:W-:Y:S04]  /*3810*/  LDSM.16.MT88.4 R8, [R0+0x4000] ;  /* 0x004000000008783b */ /* 0x000fe80000004200 */
[----:B------:R-:W0:Y:S04]  /*3820*/  LDSM.16.M88.4 R20, [R96+UR4] ;  /* 0x000000046014783b */ /* 0x000e280008000200 */
[----:B------:R-:W1:Y:S04]  /*3830*/  LDSM.16.M88.4 R12, [R96+UR4+0x2000] ;  /* 0x00200004600c783b */ /* 0x000e680008000200 */
[----:B------:R-:W2:Y:S04]  /*3840*/  LDSM.16.MT88.4 R24, [R0+0x4400] ;  /* 0x004400000018783b */ /* 0x000ea80000004200 */
[----:B------:R-:W-:Y:S04]  /*3850*/  LDSM.16.MT88.4 R16, [R0+0x4800] ;  /* 0x004800000010783b */ /* 0x000fe80000004200 */
[----:B------:R-:W3:Y:S01]  /*3860*/  LDSM.16.M88.4 R4, [R128+UR4] ;  /* 0x000000048004783b */ /* 0x000ee20008000200 */
[C---:B0-----:R-:W-:Y:S08]  /*3870*/  HMMA.16816.F32.BF16 R28, R8.reuse, R20, R28 ;  /* 0x00000014081c723c */ /* 0x041ff0000004181c */
[----:B-1----:R-:W-:Y:S01]  /*3880*/  HMMA.16816.F32.BF16 R32, R8, R12, R32 ;  /* 0x0000000c0820723c */ /* 0x002fe20000041820 */
[----:B------:R-:W0:Y:S11]  /*3890*/  LDSM.16.M88.4 R8, [R128+UR4+0x2000] ;  /* 0x002000048008783b */ /* 0x000e360008000200 */
[C---:B--2---:R-:W-:Y:S01]  /*38a0*/  HMMA.16816.F32.BF16 R28, R24.reuse, R22, R28 ;  /* 0x00000016181c723c */ /* 0x044fe2000004181c */
[----:B------:R-:W1:Y:S07]  /*38b0*/  LDSM.16.MT88.4 R20, [R0+0x4c00] ;  /* 0x004c00000014783b */ /* 0x000e6e0000004200 */
[----:B------:R-:W-:Y:S01]  /*38c0*/  HMMA.16816.F32.BF16 R32, R24, R14, R32 ;  /* 0x0000000e1820723c */ /* 0x000fe20000041820 */
[----:B------:R-:W-:Y:S04]  /*38d0*/  LDSM.16.MT88.4 R24, [R0+0x5000] ;  /* 0x005000000018783b */ /* 0x000fe80000004200 */
[----:B------:R-:W2:Y:S07]  /*38e0*/  LDSM.16.M88.4 R12, [R96+UR4+0x80] ;  /* 0x00008004600c783b */ /* 0x000eae0008000200 */
[C---:B---3--:R-:W-:Y:S08]  /*38f0*/  HMMA.16816.F32.BF16 R28, R16.reuse, R4, R28 ;  /* 0x00000004101c723c */ /* 0x048ff0000004181c */
[----:B0-----:R-:W-:Y:S01]  /*3900*/  HMMA.16816.F32.BF16 R32, R16, R8, R32 ;  /* 0x000000081020723c */ /* 0x001fe20000041820 */
[----:B------:R-:W0:Y:S11]  /*3910*/  LDSM.16.M88.4 R16, [R96+UR4+0x2080] ;  /* 0x002080046010783b */ /* 0x000e360008000200 */
[C---:B-1----:R-:W-:Y:S01]  /*3920*/  HMMA.16816.F32.BF16 R28, R20.reuse, R6, R28 ;  /* 0x00000006141c723c */ /* 0x042fe2000004181c */
[----:B------:R-:W1:Y:S07]  /*3930*/  LDSM.16.MT88.4 R4, [R0+0x5400] ;  /* 0x005400000004783b */ /* 0x000e6e0000004200 */
[----:B------:R-:W-:Y:S01]  /*3940*/  HMMA.16816.F32.BF16 R32, R20, R10, R32 ;  /* 0x0000000a1420723c */ /* 0x000fe20000041820 */
[----:B------:R-:W-:Y:S11]  /*3950*/  LDSM.16.MT88.4 R8, [R0+0x5800] ;  /* 0x005800000008783b */ /* 0x000ff60000004200 */
[C---:B--2---:R-:W-:Y:S01]  /*3960*/  HMMA.16816.F32.BF16 R20, R24.reuse, R12, R28 ;  /* 0x0000000c1814723c */ /* 0x044fe2000004181c */
[----:B------:R-:W2:Y:S07]  /*3970*/  LDSM.16.M88.4 R28, [R128+UR4+0x80] ;  /* 0x00008004801c783b */ /* 0x000eae0008000200 */
[----:B0-----:R-:W-:Y:S01]  /*3980*/  HMMA.16816.F32.BF16 R24, R24, R16, R32 ;  /* 0x000000101818723c */ /* 0x001fe20000041820 */
[----:B------:R-:W0:Y:S11]  /*3990*/  LDSM.16.M88.4 R32, [R128+UR4+0x2080] ;  /* 0x002080048020783b */ /* 0x000e360008000200 */
[C---:B-1----:R-:W-:Y:S01]  /*39a0*/  HMMA.16816.F32.BF16 R20, R4.reuse, R14, R20 ;  /* 0x0000000e0414723c */ /* 0x042fe20000041814 */
[----:B------:R-:W1:Y:S07]  /*39b0*/  LDSM.16.MT88.4 R12, [R0+0x5c00] ;  /* 0x005c0000000c783b */ /* 0x000e6e0000004200 */
[----:B------:R-:W-:Y:S01]  /*39c0*/  HMMA.16816.F32.BF16 R24, R4, R18, R24 ;  /* 0x000000120418723c */ /* 0x000fe20000041818 */
[----:B------:R-:W-:-:S11]  /*39d0*/  VIADD R120, R120, 0xffffffff ;  /* 0xffffffff78787836 */ /* 0x000fd60000000000 */
[----:B--2---:R-:W-:Y:S01]  /*39e0*/  HMMA.16816.F32.BF16 R20, R8, R28, R20 ;  /* 0x0000001c0814723c */ /* 0x004fe20000041814 */
[----:B------:R-:W-:-:S07]  /*39f0*/  ISETP.NE.U32.AND P1, PT, R120, RZ, PT ;  /* 0x000000ff7800720c */ /* 0x000fce0003f25070 */
[----:B0-----:R-:W-:Y:S01]  /*3a00*/  HMMA.16816.F32.BF16 R24, R8, R32, R24 ;  /* 0x000000200818723c */ /* 0x001fe20000041818 */
[----:B------:R-:W-:Y:S01]  /*3a10*/  IMAD.WIDE R42, R123, 0x2, R42 ;  /* 0x000000027b2a7825 */ /* 0x000fe200078e022a */
[----:B------:R-:W-:-:S03]  /*3a20*/  UIADD3 UR5, UPT, UPT, UR5, -0x80, URZ ;  /* 0xffffff8005057890 */ /* 0x000fc6000fffe0ff */
[----:B------:R-:W-:-:S04]  /*3a30*/  IMAD.WIDE R158, R123, 0x2, R158 ;  /* 0x000000027b9e7825 */ /* 0x000fc800078e029e */
[----:B------:R-:W-:-:S03]  /*3a40*/  IMAD.WIDE R160, R123, 0x2, R160 ;  /* 0x000000027ba07825 */ /* 0x000fc600078e02a0 */
[----:B-1----:R-:W-:Y:S01]  /*3a50*/  HMMA.16816.F32.BF16 R28, R12, R30, R20 ;  /* 0x0000001e0c1c723c */ /* 0x002fe20000041814 */
[----:B------:R-:W-:-:S04]  /*3a60*/  IMAD.WIDE R94, R123, 0x2, R94 ;  /* 0x000000027b5e7825 */ /* 0x000fc800078e025e */
[----:B------:R-:W-:-:S03]  /*3a70*/  IMAD.WIDE R92, R123, 0x2, R92 ;  /* 0x000000027b5c7825 */ /* 0x000fc600078e025c */
[----:B------:R-:W-:Y:S01]  /*3a80*/  HMMA.16816.F32.BF16 R32, R12, R34, R24 ;  /* 0x000000220c20723c */ /* 0x000fe20000041818 */
[----:B------:R-:W-:-:S04]  /*3a90*/  IMAD.WIDE R90, R123, 0x2, R90 ;  /* 0x000000027b5a7825 */ /* 0x000fc800078e025a */
        /* <DEDUP_REMOVED lines=23> */
[----:B------:R-:W-:Y:S02]  /*3c10*/  IMAD.MOV.U32 R19, RZ, RZ, R42 ;  /* 0x000000ffff137224 */ /* 0x000fe400078e002a */
[----:B------:R-:W-:Y:S02]  /*3c20*/  IMAD.MOV.U32 R140, RZ, RZ, R43 ;  /* 0x000000ffff8c7224 */ /* 0x000fe400078e002b */
[----:B------:R-:W-:-:S04]  /*3c30*/  IMAD.WIDE R36, R123, 0x2, R36 ;  /* 0x000000027b247825 */ /* 0x000fc800078e0224 */
[----:B------:R-:W-:-:S04]  /*3c40*/  IMAD.WIDE R38, R123, 0x2, R38 ;  /* 0x000000027b267825 */ /* 0x000fc800078e0226 */
[----:B------:R-:W-:-:S04]  /*3c50*/  IMAD.WIDE R40, R123, 0x2, R40 ;  /* 0x000000027b287825 */ /* 0x000fc800078e0228 */
[----:B------:R-:W-:Y:S01]  /*3c60*/  IMAD.WIDE R2, R129, 0x2, R2 ;  /* 0x0000000281027825 */ /* 0x000fe200078e0202 */
[----:B------:R-:W-:Y:S06]  /*3c70*/  @P1 BRA `(.L_x_1) ;  /* 0xffffffec00901947 */ /* 0x000fec000383ffff */
[----:B------:R-:W-:Y:S02]  /*3c80*/  F2FP.BF16.F32.PACK_AB R31, R35, R31 ;  /* 0x0000001f231f723e */ /* 0x000fe400000010ff */
[----:B------:R-:W-:Y:S02]  /*3c90*/  F2FP.BF16.F32.PACK_AB R30, R34, R30 ;  /* 0x0000001e221e723e */ /* 0x000fe400000010ff */
[----:B------:R-:W-:Y:S02]  /*3ca0*/  F2FP.BF16.F32.PACK_AB R29, R33, R29 ;  /* 0x0000001d211d723e */ /* 0x000fe400000010ff */
[----:B------:R-:W-:-:S07]  /*3cb0*/  F2FP.BF16.F32.PACK_AB R28, R32, R28 ;  /* 0x0000001c201c723e */ /* 0x000fce00000010ff */
.L_x_0:
[----:B------:R-:W0:Y:S01]  /*3cc0*/  S2R R7, SR_TID.X ;  /* 0x0000000000077919 */ /* 0x000e220000002100 */
[----:B------:R-:W1:Y:S01]  /*3cd0*/  S2UR UR5, SR_CgaCtaId ;  /* 0x00000000000579c3 */ /* 0x000e620000008800 */
[----:B------:R-:W-:Y:S01]  /*3ce0*/  LOP3.LUT R102, R102, 0x60, RZ, 0xc0, !PT ;  /* 0x0000006066667812 */ /* 0x000fe200078ec0ff */
[----:B------:R-:W-:-:S06]  /*3cf0*/  UMOV UR4, 0x400 ;  /* 0x0000040000047882 */ /* 0x000fcc0000000000 */
[----:B------:R-:W-:Y:S01]  /*3d00*/  BAR.SYNC.DEFER_BLOCKING 0x0 ;  /* 0x0000000000007b1d */ /* 0x000fe20000010000 */
[----:B------:R-:W-:Y:S01]  /*3d10*/  SEL R0, RZ, 0x840, !P0 ;  /* 0x00000840ff007807 */ /* 0x000fe20004000000 */
[----:B------:R-:W-:Y:S01]  /*3d20*/  IMAD.IADD R107, R100, 0x1, R107 ;  /* 0x00000001646b7824 */ /* 0x000fe200078e026b */
[----:B------:R-:W-:Y:S01]  /*3d30*/  LOP3.LUT R102, R102, 0x300, R101, 0xf8, !PT ;  /* 0x0000030066667812 */ /* 0x000fe200078ef865 */
[C---:B------:R-:W-:Y:S01]  /*3d40*/  IMAD.IADD R105, R100.reuse, 0x1, R105 ;  /* 0x0000000164697824 */ /* 0x040fe200078e0269 */
[C-C-:B------:R-:W-:Y:S01]  /*3d50*/  LOP3.LUT R6, R100.reuse, 0x20, R103.reuse, 0xfe, !PT ;  /* 0x0000002064067812 */ /* 0x140fe200078efe67 */
[----:B------:R-:W2:Y:S01]  /*3d60*/  LDCU.128 UR8, c[0x0][0x390] ;  /* 0x00007200ff0877ac */ /* 0x000ea20008000c00 */
[----:B------:R-:W-:Y:S01]  /*3d70*/  LOP3.LUT R9, R100, 0x28, R103, 0xfe, !PT ;  /* 0x0000002864097812 */ /* 0x000fe200078efe67 */
[----:B------:R-:W3:Y:S01]  /*3d80*/  LDCU UR12, c[0x0][0x3b8] ;  /* 0x00007700ff0c77ac */ /* 0x000ee20008000800 */
[----:B-1----:R-:W-:Y:S01]  /*3d90*/  ULEA UR4, UR5, UR4, 0x18 ;  /* 0x0000000405047291 */ /* 0x002fe2000f8ec0ff */
[----:B------:R-:W1:Y:S01]  /*3da0*/  LDCU UR5, c[0x0][0x3b4] ;  /* 0x00007680ff0577ac */ /* 0x000e620008000800 */
[----:B--2---:R-:W-:-:S02]  /*3db0*/  ISETP.GE.AND P0, PT, R104, UR10, PT ;  /* 0x0000000a68007c0c */ /* 0x004fc4000bf06270 */
[----:B0-----:R-:W-:Y:S01]  /*3dc0*/  LOP3.LUT R3, R0, 0x1c, R7, 0xf8, !PT ;  /* 0x0000001c00037812 */ /* 0x001fe200078ef807 */
[C---:B------:R-:W-:Y:S02]  /*3dd0*/  IMAD.SHL.U32 R2, R7.reuse, 0x80, RZ ;  /* 0x0000008007027824 */ /* 0x040fe400078e00ff */
[----:B------:R-:W-:Y:S01]  /*3de0*/  IMAD.SHL.U32 R5, R7, 0x4, RZ ;  /* 0x0000000407057824 */ /* 0x000fe200078e00ff */
[----:B------:R-:W-:Y:S01]  /*3df0*/  LOP3.LUT R3, R3, R102, RZ, 0x3c, !PT ;  /* 0x0000006603037212 */ /* 0x000fe200078e3cff */
[----:B---3--:R-:W-:Y:S01]  /*3e00*/  IMAD R11, R6, UR12, RZ ;  /* 0x0000000c060b7c24 */ /* 0x008fe2000f8e02ff */
[----:B------:R-:W-:Y:S01]  /*3e10*/  LOP3.LUT R2, R2, 0xc00, RZ, 0xc0, !PT ;  /* 0x00000c0002027812 */ /* 0x000fe200078ec0ff */
[----:B------:R-:W-:Y:S01]  /*3e20*/  IMAD R12, R9, UR12, RZ ;  /* 0x0000000c090c7c24 */ /* 0x000fe2000f8e02ff */
[----:B------:R-:W-:Y:S01]  /*3e30*/  LOP3.LUT R0, R3, 0x20, RZ, 0x3c, !PT ;  /* 0x0000002003007812 */ /* 0x000fe200078e3cff */
[----:B------:R-:W-:Y:S01]  /*3e40*/  STS [R3+UR4], R28 ;  /* 0x0000001c03007988 */ /* 0x000fe20008000804 */
[----:B------:R-:W-:Y:S01]  /*3e50*/  LOP3.LUT R5, R2, 0xfc, R5, 0xf8, !PT ;  /* 0x000000fc02057812 */ /* 0x000fe200078ef805 */
[----:B------:R-:W-:Y:S01]  /*3e60*/  IMAD R14, R105, UR12, RZ ;  /* 0x0000000c690e7c24 */ /* 0x000fe2000f8e02ff */
[----:B------:R-:W-:Y:S01]  /*3e70*/  SHF.R.U32.HI R2, RZ, 0x1, R7 ;  /* 0x00000001ff027819 */ /* 0x000fe20000011607 */
[----:B------:R0:W-:Y:S01]  /*3e80*/  STS [R3+UR4+0x80], R29 ;  /* 0x0000801d03007988 */ /* 0x0001e20008000804 */
[----:B-1----:R-:W-:-:S02]  /*3e90*/  IMAD R104, R104, UR5, RZ ;  /* 0x0000000568687c24 */ /* 0x002fc4000f8e02ff */
[----:B------:R-:W-:Y:S01]  /*3ea0*/  LOP3.LUT R7, R5, 0x60, R2, 0x78, !PT ;  /* 0x0000006005077812 */ /* 0x000fe200078e7802 */
[----:B------:R-:W-:Y:S01]  /*3eb0*/  STS [R0+UR4+0x400], R30 ;  /* 0x0004001e00007988 */ /* 0x000fe20008000804 */
[----:B------:R-:W-:Y:S02]  /*3ec0*/  LOP3.LUT R2, R100, R103, RZ, 0xfc, !PT ;  /* 0x0000006764027212 */ /* 0x000fe400078efcff */
[----:B------:R-:W-:Y:S01]  /*3ed0*/  LEA R16, P2, R104, UR8, 0x1 ;  /* 0x0000000868107c11 */ /* 0x000fe2000f8408ff */
[----:B------:R1:W-:Y:S01]  /*3ee0*/  STS [R0+UR4+0x480], R31 ;  /* 0x0004801f00007988 */ /* 0x0003e20008000804 */
[----:B------:R-:W-:Y:S01]  /*3ef0*/  BAR.SYNC.DEFER_BLOCKING 0x0 ;  /* 0x0000000000007b1d */ /* 0x000fe20000010000 */
[C---:B0-----:R-:W-:Y:S01]  /*3f00*/  IMAD R3, R2.reuse, UR12, RZ ;  /* 0x0000000c02037c24 */ /* 0x041fe2000f8e02ff */
[----:B------:R-:W-:Y:S02]  /*3f10*/  ISETP.LT.AND P1, PT, R2, UR11, !P0 ;  /* 0x0000000b02007c0c */ /* 0x000fe4000c721270 */
[----:B------:R-:W-:-:S02]  /*3f20*/  LEA.HI.X.SX32 R104, R104, UR9, 0x1, P2 ;  /* 0x0000000968687c11 */ /* 0x000fc400090f0eff */
[--C-:B-1----:R-:W-:Y:S02]  /*3f30*/  LOP3.LUT R0, R100, 0x8, R103.reuse, 0xfe, !PT ;  /* 0x0000000864007812 */ /* 0x102fe400078efe67 */
[C---:B------:R-:W-:Y:S02]  /*3f40*/  LEA R2, P2, R3.reuse, R16, 0x1 ;  /* 0x0000001003027211 */ /* 0x040fe400078408ff */
[C---:B------:R-:W-:Y:S01]  /*3f50*/  ISETP.LT.AND P4, PT, R0.reuse, UR11, !P0 ;  /* 0x0000000b00007c0c */ /* 0x040fe2000c781270 */
[----:B------:R-:W-:Y:S01]  /*3f60*/  IMAD R5, R0, UR12, RZ ;  /* 0x0000000c00057c24 */ /* 0x000fe2000f8e02ff */
[----:B------:R-:W-:Y:S02]  /*3f70*/  LEA.HI.X.SX32 R3, R3, R104, 0x1, P2 ;  /* 0x0000006803037211 */ /* 0x000fe400010f0eff */
[----:B------:R-:W-:Y:S02]  /*3f80*/  LOP3.LUT R0, R100, 0x30, R103, 0xfe, !PT ;  /* 0x0000003064007812 */ /* 0x000fe400078efe67 */
[----:B------:R-:W-:-:S02]  /*3f90*/  LEA R4, P3, R5, R16, 0x1 ;  /* 0x0000001005047211 */ /* 0x000fc400078608ff */
[----:B------:R-:W-:Y:S01]  /*3fa0*/  LOP3.LUT R100, R100, 0x10, R103, 0xfe, !PT ;  /* 0x0000001064647812 */ /* 0x000fe200078efe67 */
[----:B------:R-:W-:Y:S01]  /*3fb0*/  IMAD R13, R0, UR12, RZ ;  /* 0x0000000c000d7c24 */ /* 0x000fe2000f8e02ff */
[----:B------:R-:W-:Y:S02]  /*3fc0*/  LEA.HI.X.SX32 R5, R5, R104, 0x1, P3 ;  /* 0x0000006805057211 */ /* 0x000fe400018f0eff */
[C---:B------:R-:W-:Y:S01]  /*3fd0*/  ISETP.LT.AND P5, PT, R100.reuse, UR11, !P0 ;  /* 0x0000000b64007c0c */ /* 0x040fe2000c7a1270 */
[----:B------:R-:W-:Y:S01]  /*3fe0*/  IMAD R100, R100, UR12, RZ ;  /* 0x0000000c64647c24 */ /* 0x000fe2000f8e02ff */
[----:B------:R-:W0:Y:S01]  /*3ff0*/  LDS R15, [R7+UR4] ;  /* 0x00000004070f7984 */ /* 0x000e220008000800 */
[----:B------:R-:W-:-:S03]  /*4000*/  ISETP.LT.AND P3, PT, R6, UR11, !P0 ;  /* 0x0000000b06007c0c */ /* 0x000fc6000c761270 */
[----:B------:R-:W1:Y:S01]  /*4010*/  LDS R17, [R7+UR4+0x100] ;  /* 0x0001000407117984 */ /* 0x000e620008000800 */
[----:B------:R-:W-:-:S03]  /*4020*/  LEA R6, P6, R100, R16, 0x1 ;  /* 0x0000001064067211 */ /* 0x000fc600078c08ff */
[----:B------:R-:W2:Y:S04]  /*4030*/  LDS R19, [R7+UR4+0x200] ;  /* 0x0002000407137984 */ /* 0x000ea80008000800 */
[----:B------:R3:W4:Y:S02]  /*4040*/  LDS R21, [R7+UR4+0x300] ;  /* 0x0003000407157984 */ /* 0x0007240008000800 */
[----:B---3--:R-:W-:Y:S02]  /*4050*/  LEA.HI.X.SX32 R7, R100, R104, 0x1, P6 ;  /* 0x0000006864077211 */ /* 0x008fe400030f0eff */
[----:B------:R-:W-:Y:S01]  /*4060*/  LEA R8, P6, R12, R16, 0x1 ;  /* 0x000000100c087211 */ /* 0x000fe200078c08ff */
[----:B0-----:R0:W-:Y:S04]  /*4070*/  @P1 STG.E.U16 desc[UR6][R2.64], R15 ;  /* 0x0000000f02001986 */ /* 0x0011e8000c101506 */
[----:B-1----:R1:W-:Y:S01]  /*4080*/  @P4 STG.E.U16 desc[UR6][R4.64], R17 ;  /* 0x0000001104004986 */ /* 0x0023e2000c101506 */
[C---:B------:R-:W-:Y:S01]  /*4090*/  ISETP.LT.AND P4, PT, R107.reuse, UR11, !P0 ;  /* 0x0000000b6b007c0c */ /* 0x040fe2000c781270 */
[----:B------:R-:W-:-:S02]  /*40a0*/  IMAD R107, R107, UR12, RZ ;  /* 0x0000000c6b6b7c24 */ /* 0x000fc4000f8e02ff */
[----:B--2---:R2:W-:Y:S03]  /*40b0*/  @P5 STG.E.U16 desc[UR6][R6.64], R19 ;  /* 0x0000001306005986 */ /* 0x0045e6000c101506 */
[-C--:B0-----:R-:W-:Y:S02]  /*40c0*/  LEA R2, P1, R107, R16.reuse, 0x1 ;  /* 0x000000106b027211 */ /* 0x081fe400078208ff */
[----:B------:R-:W-:Y:S02]  /*40d0*/  PRMT R15, R15, 0x7632, R15 ;  /* 0x000076320f0f7816 */ /* 0x000fe4000000000f */
[----:B-1----:R-:W-:Y:S02]  /*40e0*/  LEA R4, P2, R11, R16, 0x1 ;  /* 0x000000100b047211 */ /* 0x002fe400078408ff */
[----:B------:R-:W-:Y:S02]  /*40f0*/  LEA.HI.X.SX32 R3, R107, R104, 0x1, P1 ;  /* 0x000000686b037211 */ /* 0x000fe400008f0eff */
[----:B------:R-:W-:-:S02]  /*4100*/  LEA R10, P1, R13, R16, 0x1 ;  /* 0x000000100d0a7211 */ /* 0x000fc400078208ff */
[-C--:B------:R-:W-:Y:S01]  /*4110*/  LEA.HI.X.SX32 R5, R11, R104.reuse, 0x1, P2 ;  /* 0x000000680b057211 */ /* 0x080fe200010f0eff */
[----:B----4-:R2:W-:Y:S01]  /*4120*/  @P4 STG.E.U16 desc[UR6][R2.64], R21 ;  /* 0x0000001502004986 */ /* 0x0105e2000c101506 */
[----:B------:R-:W-:Y:S02]  /*4130*/  ISETP.LT.AND P2, PT, R9, UR11, !P0 ;  /* 0x0000000b09007c0c */ /* 0x000fe4000c741270 */
[-C--:B------:R-:W-:Y:S01]  /*4140*/  LEA.HI.X.SX32 R11, R13, R104.reuse, 0x1, P1 ;  /* 0x000000680d0b7211 */ /* 0x080fe200008f0eff */
[----:B------:R2:W-:Y:S01]  /*4150*/  @P3 STG.E.U16 desc[UR6][R4.64], R15 ;  /* 0x0000000f04003986 */ /* 0x0005e2000c101506 */
[----:B------:R-:W-:Y:S02]  /*4160*/  ISETP.LT.AND P1, PT, R0, UR11, !P0 ;  /* 0x0000000b00007c0c */ /* 0x000fe4000c721270 */
[----:B------:R-:W-:Y:S02]  /*4170*/  ISETP.LT.AND P0, PT, R105, UR11, !P0 ;  /* 0x0000000b69007c0c */ /* 0x000fe4000c701270 */
[----:B------:R-:W-:-:S02]  /*4180*/  LEA.HI.X.SX32 R9, R12, R104, 0x1, P6 ;  /* 0x000000680c097211 */ /* 0x000fc400030f0eff */
[----:B------:R-:W-:Y:S02]  /*4190*/  PRMT R17, R17, 0x7632, R17 ;  /* 0x0000763211117816 */ /* 0x000fe40000000011 */
[----:B------:R-:W-:Y:S02]  /*41a0*/  PRMT R0, R19, 0x7632, R0 ;  /* 0x0000763213007816 */ /* 0x000fe40000000000 */
[C---:B------:R-:W-:Y:S01]  /*41b0*/  LEA R12, P6, R14.reuse, R16, 0x1 ;  /* 0x000000100e0c7211 */ /* 0x040fe200078c08ff */
[----:B------:R2:W-:Y:S03]  /*41c0*/  @P2 STG.E.U16 desc[UR6][R8.64], R17 ;  /* 0x0000001108002986 */ /* 0x0005e6000c101506 */
[----:B------:R-:W-:Y:S01]  /*41d0*/  LEA.HI.X.SX32 R13, R14, R104, 0x1, P6 ;  /* 0x000000680e0d7211 */ /* 0x000fe200030f0eff */
[----:B------:R2:W-:Y:S01]  /*41e0*/  @P1 STG.E.U16 desc[UR6][R10.64], R0 ;  /* 0x000000000a001986 */ /* 0x0005e2000c101506 */
[----:B------:R-:W-:Y:S07]  /*41f0*/  @!P0 EXIT ;  /* 0x000000000000894d */ /* 0x000fee0003800000 */
[----:B--2---:R-:W-:-:S05]  /*4200*/  PRMT R6, R21, 0x7632, R6 ;  /* 0x0000763215067816 */ /* 0x004fca0000000006 */
[----:B------:R-:W-:Y:S01]  /*4210*/  STG.E.U16 desc[UR6][R12.64], R6 ;  /* 0x000000060c007986 */ /* 0x000fe2000c101506 */
[----:B------:R-:W-:Y:S05]  /*4220*/  EXIT ;  /* 0x000000000000794d */ /* 0x000fea0003800000 */
.L_x_2:
[----:B------:R-:W-:-:S00]  /*4230*/  BRA `(.L_x_2) ;  /* 0xfffffffc00fc7947 */ /* 0x000fc0000383ffff */
[----:B------:R-:W-:-:S00]  /*4240*/  NOP ;  /* 0x0000000000007918 */ /* 0x000fc00000000000 */
        /* <DEDUP_REMOVED lines=11> */
.L_x_3:


//--------------------- .nv.shared.matmul_kernel  --------------------------
	.section	.nv.shared.matmul_kernel,"aw",@nobits
	.sectionflags	@""
	.align	16
	.zero		1024


//--------------------- .nv.shared.reserved.0     --------------------------
	.section	.nv.shared.reserved.0,"aw",@nobits
	.weak		__nv_reservedSMEM_offset_0_alias
	.size		__nv_reservedSMEM_offset_0_alias, 0, 64
	.other		__nv_reservedSMEM_offset_0_alias,@"STO_CUDA_RESERVED_SHARED STV_DEFAULT"
__nv_reservedSMEM_offset_0_alias:
	.zero		0
	.zero		64


//--------------------- .nv.constant0.matmul_kernel --------------------------
	.section	.nv.constant0.matmul_kernel,"a",@progbits
	.sectionflags	@""
	.align	4
.nv.constant0.matmul_kernel:
	.zero		976


//--------------------- SYMBOLS --------------------------

	.type		.nv.reservedSmem.offset0,@object
	.size		.nv.reservedSmem.offset0,0x4
	.type		.nv.reservedSmem.cap,@object
	.size		.nv.reservedSmem.cap,0x4
